//
// Generated by NVIDIA NVVM Compiler
//
// Compiler Build ID: CL-36424714
// Cuda compilation tools, release 13.0, V13.0.88
// Based on NVVM 20.0.0
//

.version 9.0
.target sm_100
.address_size 64

	// .globl	_Z14dropout_kernelPfS_fiy
.global .align 4 .b8 precalc_xorwow_matrix[102400];
.global .align 4 .b8 precalc_xorwow_offset_matrix[102400];
.global .align 4 .b8 mrg32k3aM1[2304];
.global .align 4 .b8 mrg32k3aM2[2304];
.global .align 4 .b8 mrg32k3aM1SubSeq[2016];
.global .align 4 .b8 mrg32k3aM2SubSeq[2016];
.global .align 4 .b8 mrg32k3aM1Seq[2304];
.global .align 4 .b8 mrg32k3aM2Seq[2304];
.const .align 8 .b8 __cr_lgamma_table[72];

.visible .entry _Z14dropout_kernelPfS_fiy(
	.param .u64 .ptr .align 1 _Z14dropout_kernelPfS_fiy_param_0,
	.param .u64 .ptr .align 1 _Z14dropout_kernelPfS_fiy_param_1,
	.param .f32 _Z14dropout_kernelPfS_fiy_param_2,
	.param .u32 _Z14dropout_kernelPfS_fiy_param_3,
	.param .u64 _Z14dropout_kernelPfS_fiy_param_4
)
{
	.local .align 8 .b8 	__local_depot0[48];
	.reg .b64 	%SP;
	.reg .b64 	%SPL;
	.reg .pred 	%p<65>;
	.reg .b32 	%r<1199>;
	.reg .b32 	%f<11>;
	.reg .b64 	%rd<32>;

	mov.u64 	%SPL, __local_depot0;
	ld.param.u64 	%rd10, [_Z14dropout_kernelPfS_fiy_param_0];
	ld.param.u64 	%rd11, [_Z14dropout_kernelPfS_fiy_param_1];
	ld.param.f32 	%f3, [_Z14dropout_kernelPfS_fiy_param_2];
	ld.param.u32 	%r541, [_Z14dropout_kernelPfS_fiy_param_3];
	ld.param.u64 	%rd12, [_Z14dropout_kernelPfS_fiy_param_4];
	mov.u32 	%r542, %ctaid.x;
	mov.u32 	%r543, %ntid.x;
	mov.u32 	%r544, %tid.x;
	mad.lo.s32 	%r1, %r542, %r543, %r544;
	setp.ge.s32 	%p1, %r1, %r541;
	@%p1 bra 	$L__BB0_119;
	add.u64 	%rd1, %SPL, 0;
	cvt.s64.s32 	%rd2, %r1;
	cvt.u32.u64 	%r545, %rd12;
	xor.b32  	%r546, %r545, -1429050551;
	mul.lo.s32 	%r547, %r546, 1099087573;
	{ .reg .b32 tmp; mov.b64 {tmp, %r548}, %rd12; }
	xor.b32  	%r549, %r548, -136515619;
	mul.lo.s32 	%r550, %r549, -1703105765;
	add.s32 	%r551, %r547, %r550;
	add.s32 	%r2, %r551, 6615241;
	add.s32 	%r935, %r547, 123456789;
	st.local.v2.u32 	[%rd1], {%r2, %r935};
	xor.b32  	%r552, %r547, 362436069;
	add.s32 	%r553, %r550, 521288629;
	st.local.v2.u32 	[%rd1+8], {%r552, %r553};
	xor.b32  	%r554, %r550, 88675123;
	add.s32 	%r931, %r547, 5783321;
	st.local.v2.u32 	[%rd1+16], {%r554, %r931};
	setp.eq.s32 	%p2, %r1, 0;
	@%p2 bra 	$L__BB0_116;
	mov.b32 	%r918, 0;
	mov.u64 	%rd31, %rd2;
$L__BB0_3:
	mov.u64 	%rd3, %rd31;
	and.b64  	%rd4, %rd3, 3;
	setp.eq.s64 	%p3, %rd4, 0;
	@%p3 bra 	$L__BB0_115;
	mul.wide.u32 	%rd14, %r918, 3200;
	mov.u64 	%rd15, precalc_xorwow_matrix;
	add.s64 	%rd5, %rd15, %rd14;
	mov.b32 	%r931, 0;
	mov.u32 	%r932, %r931;
	mov.u32 	%r933, %r931;
	mov.u32 	%r934, %r931;
	mov.u32 	%r935, %r931;
	mov.u32 	%r924, %r931;
$L__BB0_5:
	mul.wide.u32 	%rd16, %r924, 4;
	add.s64 	%rd17, %rd1, %rd16;
	ld.local.u32 	%r14, [%rd17+4];
	shl.b32 	%r15, %r924, 5;
	mov.b32 	%r930, 0;
$L__BB0_6:
	.pragma "nounroll";
	shr.u32 	%r558, %r14, %r930;
	and.b32  	%r559, %r558, 1;
	setp.eq.b32 	%p4, %r559, 1;
	not.pred 	%p5, %p4;
	add.s32 	%r560, %r15, %r930;
	mul.lo.s32 	%r561, %r560, 5;
	mul.wide.u32 	%rd18, %r561, 4;
	add.s64 	%rd6, %rd5, %rd18;
	@%p5 bra 	$L__BB0_8;
	ld.global.u32 	%r562, [%rd6];
	xor.b32  	%r935, %r935, %r562;
	ld.global.u32 	%r563, [%rd6+4];
	xor.b32  	%r934, %r934, %r563;
	ld.global.u32 	%r564, [%rd6+8];
	xor.b32  	%r933, %r933, %r564;
	ld.global.u32 	%r565, [%rd6+12];
	xor.b32  	%r932, %r932, %r565;
	ld.global.u32 	%r566, [%rd6+16];
	xor.b32  	%r931, %r931, %r566;
$L__BB0_8:
	and.b32  	%r568, %r558, 2;
	setp.eq.s32 	%p6, %r568, 0;
	@%p6 bra 	$L__BB0_10;
	ld.global.u32 	%r569, [%rd6+20];
	xor.b32  	%r935, %r935, %r569;
	ld.global.u32 	%r570, [%rd6+24];
	xor.b32  	%r934, %r934, %r570;
	ld.global.u32 	%r571, [%rd6+28];
	xor.b32  	%r933, %r933, %r571;
	ld.global.u32 	%r572, [%rd6+32];
	xor.b32  	%r932, %r932, %r572;
	ld.global.u32 	%r573, [%rd6+36];
	xor.b32  	%r931, %r931, %r573;
$L__BB0_10:
	and.b32  	%r575, %r558, 4;
	setp.eq.s32 	%p7, %r575, 0;
	@%p7 bra 	$L__BB0_12;
	ld.global.u32 	%r576, [%rd6+40];
	xor.b32  	%r935, %r935, %r576;
	ld.global.u32 	%r577, [%rd6+44];
	xor.b32  	%r934, %r934, %r577;
	ld.global.u32 	%r578, [%rd6+48];
	xor.b32  	%r933, %r933, %r578;
	ld.global.u32 	%r579, [%rd6+52];
	xor.b32  	%r932, %r932, %r579;
	ld.global.u32 	%r580, [%rd6+56];
	xor.b32  	%r931, %r931, %r580;
$L__BB0_12:
	and.b32  	%r582, %r558, 8;
	setp.eq.s32 	%p8, %r582, 0;
	@%p8 bra 	$L__BB0_14;
	ld.global.u32 	%r583, [%rd6+60];
	xor.b32  	%r935, %r935, %r583;
	ld.global.u32 	%r584, [%rd6+64];
	xor.b32  	%r934, %r934, %r584;
	ld.global.u32 	%r585, [%rd6+68];
	xor.b32  	%r933, %r933, %r585;
	ld.global.u32 	%r586, [%rd6+72];
	xor.b32  	%r932, %r932, %r586;
	ld.global.u32 	%r587, [%rd6+76];
	xor.b32  	%r931, %r931, %r587;
$L__BB0_14:
	and.b32  	%r589, %r558, 16;
	setp.eq.s32 	%p9, %r589, 0;
	@%p9 bra 	$L__BB0_16;
	ld.global.u32 	%r590, [%rd6+80];
	xor.b32  	%r935, %r935, %r590;
	ld.global.u32 	%r591, [%rd6+84];
	xor.b32  	%r934, %r934, %r591;
	ld.global.u32 	%r592, [%rd6+88];
	xor.b32  	%r933, %r933, %r592;
	ld.global.u32 	%r593, [%rd6+92];
	xor.b32  	%r932, %r932, %r593;
	ld.global.u32 	%r594, [%rd6+96];
	xor.b32  	%r931, %r931, %r594;
$L__BB0_16:
	and.b32  	%r596, %r558, 32;
	setp.eq.s32 	%p10, %r596, 0;
	@%p10 bra 	$L__BB0_18;
	ld.global.u32 	%r597, [%rd6+100];
	xor.b32  	%r935, %r935, %r597;
	ld.global.u32 	%r598, [%rd6+104];
	xor.b32  	%r934, %r934, %r598;
	ld.global.u32 	%r599, [%rd6+108];
	xor.b32  	%r933, %r933, %r599;
	ld.global.u32 	%r600, [%rd6+112];
	xor.b32  	%r932, %r932, %r600;
	ld.global.u32 	%r601, [%rd6+116];
	xor.b32  	%r931, %r931, %r601;
$L__BB0_18:
	and.b32  	%r603, %r558, 64;
	setp.eq.s32 	%p11, %r603, 0;
	@%p11 bra 	$L__BB0_20;
	ld.global.u32 	%r604, [%rd6+120];
	xor.b32  	%r935, %r935, %r604;
	ld.global.u32 	%r605, [%rd6+124];
	xor.b32  	%r934, %r934, %r605;
	ld.global.u32 	%r606, [%rd6+128];
	xor.b32  	%r933, %r933, %r606;
	ld.global.u32 	%r607, [%rd6+132];
	xor.b32  	%r932, %r932, %r607;
	ld.global.u32 	%r608, [%rd6+136];
	xor.b32  	%r931, %r931, %r608;
$L__BB0_20:
	and.b32  	%r610, %r558, 128;
	setp.eq.s32 	%p12, %r610, 0;
	@%p12 bra 	$L__BB0_22;
	ld.global.u32 	%r611, [%rd6+140];
	xor.b32  	%r935, %r935, %r611;
	ld.global.u32 	%r612, [%rd6+144];
	xor.b32  	%r934, %r934, %r612;
	ld.global.u32 	%r613, [%rd6+148];
	xor.b32  	%r933, %r933, %r613;
	ld.global.u32 	%r614, [%rd6+152];
	xor.b32  	%r932, %r932, %r614;
	ld.global.u32 	%r615, [%rd6+156];
	xor.b32  	%r931, %r931, %r615;
$L__BB0_22:
	and.b32  	%r617, %r558, 256;
	setp.eq.s32 	%p13, %r617, 0;
	@%p13 bra 	$L__BB0_24;
	ld.global.u32 	%r618, [%rd6+160];
	xor.b32  	%r935, %r935, %r618;
	ld.global.u32 	%r619, [%rd6+164];
	xor.b32  	%r934, %r934, %r619;
	ld.global.u32 	%r620, [%rd6+168];
	xor.b32  	%r933, %r933, %r620;
	ld.global.u32 	%r621, [%rd6+172];
	xor.b32  	%r932, %r932, %r621;
	ld.global.u32 	%r622, [%rd6+176];
	xor.b32  	%r931, %r931, %r622;
$L__BB0_24:
	and.b32  	%r624, %r558, 512;
	setp.eq.s32 	%p14, %r624, 0;
	@%p14 bra 	$L__BB0_26;
	ld.global.u32 	%r625, [%rd6+180];
	xor.b32  	%r935, %r935, %r625;
	ld.global.u32 	%r626, [%rd6+184];
	xor.b32  	%r934, %r934, %r626;
	ld.global.u32 	%r627, [%rd6+188];
	xor.b32  	%r933, %r933, %r627;
	ld.global.u32 	%r628, [%rd6+192];
	xor.b32  	%r932, %r932, %r628;
	ld.global.u32 	%r629, [%rd6+196];
	xor.b32  	%r931, %r931, %r629;
$L__BB0_26:
	and.b32  	%r631, %r558, 1024;
	setp.eq.s32 	%p15, %r631, 0;
	@%p15 bra 	$L__BB0_28;
	ld.global.u32 	%r632, [%rd6+200];
	xor.b32  	%r935, %r935, %r632;
	ld.global.u32 	%r633, [%rd6+204];
	xor.b32  	%r934, %r934, %r633;
	ld.global.u32 	%r634, [%rd6+208];
	xor.b32  	%r933, %r933, %r634;
	ld.global.u32 	%r635, [%rd6+212];
	xor.b32  	%r932, %r932, %r635;
	ld.global.u32 	%r636, [%rd6+216];
	xor.b32  	%r931, %r931, %r636;
$L__BB0_28:
	and.b32  	%r638, %r558, 2048;
	setp.eq.s32 	%p16, %r638, 0;
	@%p16 bra 	$L__BB0_30;
	ld.global.u32 	%r639, [%rd6+220];
	xor.b32  	%r935, %r935, %r639;
	ld.global.u32 	%r640, [%rd6+224];
	xor.b32  	%r934, %r934, %r640;
	ld.global.u32 	%r641, [%rd6+228];
	xor.b32  	%r933, %r933, %r641;
	ld.global.u32 	%r642, [%rd6+232];
	xor.b32  	%r932, %r932, %r642;
	ld.global.u32 	%r643, [%rd6+236];
	xor.b32  	%r931, %r931, %r643;
$L__BB0_30:
	and.b32  	%r645, %r558, 4096;
	setp.eq.s32 	%p17, %r645, 0;
	@%p17 bra 	$L__BB0_32;
	ld.global.u32 	%r646, [%rd6+240];
	xor.b32  	%r935, %r935, %r646;
	ld.global.u32 	%r647, [%rd6+244];
	xor.b32  	%r934, %r934, %r647;
	ld.global.u32 	%r648, [%rd6+248];
	xor.b32  	%r933, %r933, %r648;
	ld.global.u32 	%r649, [%rd6+252];
	xor.b32  	%r932, %r932, %r649;
	ld.global.u32 	%r650, [%rd6+256];
	xor.b32  	%r931, %r931, %r650;
$L__BB0_32:
	and.b32  	%r652, %r558, 8192;
	setp.eq.s32 	%p18, %r652, 0;
	@%p18 bra 	$L__BB0_34;
	ld.global.u32 	%r653, [%rd6+260];
	xor.b32  	%r935, %r935, %r653;
	ld.global.u32 	%r654, [%rd6+264];
	xor.b32  	%r934, %r934, %r654;
	ld.global.u32 	%r655, [%rd6+268];
	xor.b32  	%r933, %r933, %r655;
	ld.global.u32 	%r656, [%rd6+272];
	xor.b32  	%r932, %r932, %r656;
	ld.global.u32 	%r657, [%rd6+276];
	xor.b32  	%r931, %r931, %r657;
$L__BB0_34:
	and.b32  	%r659, %r558, 16384;
	setp.eq.s32 	%p19, %r659, 0;
	@%p19 bra 	$L__BB0_36;
	ld.global.u32 	%r660, [%rd6+280];
	xor.b32  	%r935, %r935, %r660;
	ld.global.u32 	%r661, [%rd6+284];
	xor.b32  	%r934, %r934, %r661;
	ld.global.u32 	%r662, [%rd6+288];
	xor.b32  	%r933, %r933, %r662;
	ld.global.u32 	%r663, [%rd6+292];
	xor.b32  	%r932, %r932, %r663;
	ld.global.u32 	%r664, [%rd6+296];
	xor.b32  	%r931, %r931, %r664;
$L__BB0_36:
	and.b32  	%r666, %r558, 32768;
	setp.eq.s32 	%p20, %r666, 0;
	@%p20 bra 	$L__BB0_38;
	ld.global.u32 	%r667, [%rd6+300];
	xor.b32  	%r935, %r935, %r667;
	ld.global.u32 	%r668, [%rd6+304];
	xor.b32  	%r934, %r934, %r668;
	ld.global.u32 	%r669, [%rd6+308];
	xor.b32  	%r933, %r933, %r669;
	ld.global.u32 	%r670, [%rd6+312];
	xor.b32  	%r932, %r932, %r670;
	ld.global.u32 	%r671, [%rd6+316];
	xor.b32  	%r931, %r931, %r671;
$L__BB0_38:
	add.s32 	%r930, %r930, 16;
	setp.ne.s32 	%p21, %r930, 32;
	@%p21 bra 	$L__BB0_6;
	mad.lo.s32 	%r672, %r924, -31, %r15;
	add.s32 	%r924, %r672, 1;
	setp.ne.s32 	%p22, %r924, 5;
	@%p22 bra 	$L__BB0_5;
	st.local.u32 	[%rd1+4], %r935;
	st.local.v2.u32 	[%rd1+8], {%r934, %r933};
	st.local.v2.u32 	[%rd1+16], {%r932, %r931};
	setp.eq.s64 	%p23, %rd4, 1;
	@%p23 bra 	$L__BB0_115;
	mov.b32 	%r931, 0;
	mov.u32 	%r1024, %r931;
	mov.u32 	%r1025, %r931;
	mov.u32 	%r1026, %r931;
	mov.u32 	%r935, %r931;
	mov.u32 	%r1016, %r931;
$L__BB0_42:
	mul.wide.u32 	%rd19, %r1016, 4;
	add.s64 	%rd20, %rd1, %rd19;
	ld.local.u32 	%r190, [%rd20+4];
	shl.b32 	%r191, %r1016, 5;
	mov.b32 	%r1022, 0;
$L__BB0_43:
	.pragma "nounroll";
	shr.u32 	%r675, %r190, %r1022;
	and.b32  	%r676, %r675, 1;
	setp.eq.b32 	%p24, %r676, 1;
	not.pred 	%p25, %p24;
	add.s32 	%r677, %r191, %r1022;
	mul.lo.s32 	%r678, %r677, 5;
	mul.wide.u32 	%rd21, %r678, 4;
	add.s64 	%rd7, %rd5, %rd21;
	@%p25 bra 	$L__BB0_45;
	ld.global.u32 	%r679, [%rd7];
	xor.b32  	%r935, %r935, %r679;
	ld.global.u32 	%r680, [%rd7+4];
	xor.b32  	%r1026, %r1026, %r680;
	ld.global.u32 	%r681, [%rd7+8];
	xor.b32  	%r1025, %r1025, %r681;
	ld.global.u32 	%r682, [%rd7+12];
	xor.b32  	%r1024, %r1024, %r682;
	ld.global.u32 	%r683, [%rd7+16];
	xor.b32  	%r931, %r931, %r683;
$L__BB0_45:
	and.b32  	%r685, %r675, 2;
	setp.eq.s32 	%p26, %r685, 0;
	@%p26 bra 	$L__BB0_47;
	ld.global.u32 	%r686, [%rd7+20];
	xor.b32  	%r935, %r935, %r686;
	ld.global.u32 	%r687, [%rd7+24];
	xor.b32  	%r1026, %r1026, %r687;
	ld.global.u32 	%r688, [%rd7+28];
	xor.b32  	%r1025, %r1025, %r688;
	ld.global.u32 	%r689, [%rd7+32];
	xor.b32  	%r1024, %r1024, %r689;
	ld.global.u32 	%r690, [%rd7+36];
	xor.b32  	%r931, %r931, %r690;
$L__BB0_47:
	and.b32  	%r692, %r675, 4;
	setp.eq.s32 	%p27, %r692, 0;
	@%p27 bra 	$L__BB0_49;
	ld.global.u32 	%r693, [%rd7+40];
	xor.b32  	%r935, %r935, %r693;
	ld.global.u32 	%r694, [%rd7+44];
	xor.b32  	%r1026, %r1026, %r694;
	ld.global.u32 	%r695, [%rd7+48];
	xor.b32  	%r1025, %r1025, %r695;
	ld.global.u32 	%r696, [%rd7+52];
	xor.b32  	%r1024, %r1024, %r696;
	ld.global.u32 	%r697, [%rd7+56];
	xor.b32  	%r931, %r931, %r697;
$L__BB0_49:
	and.b32  	%r699, %r675, 8;
	setp.eq.s32 	%p28, %r699, 0;
	@%p28 bra 	$L__BB0_51;
	ld.global.u32 	%r700, [%rd7+60];
	xor.b32  	%r935, %r935, %r700;
	ld.global.u32 	%r701, [%rd7+64];
	xor.b32  	%r1026, %r1026, %r701;
	ld.global.u32 	%r702, [%rd7+68];
	xor.b32  	%r1025, %r1025, %r702;
	ld.global.u32 	%r703, [%rd7+72];
	xor.b32  	%r1024, %r1024, %r703;
	ld.global.u32 	%r704, [%rd7+76];
	xor.b32  	%r931, %r931, %r704;
$L__BB0_51:
	and.b32  	%r706, %r675, 16;
	setp.eq.s32 	%p29, %r706, 0;
	@%p29 bra 	$L__BB0_53;
	ld.global.u32 	%r707, [%rd7+80];
	xor.b32  	%r935, %r935, %r707;
	ld.global.u32 	%r708, [%rd7+84];
	xor.b32  	%r1026, %r1026, %r708;
	ld.global.u32 	%r709, [%rd7+88];
	xor.b32  	%r1025, %r1025, %r709;
	ld.global.u32 	%r710, [%rd7+92];
	xor.b32  	%r1024, %r1024, %r710;
	ld.global.u32 	%r711, [%rd7+96];
	xor.b32  	%r931, %r931, %r711;
$L__BB0_53:
	and.b32  	%r713, %r675, 32;
	setp.eq.s32 	%p30, %r713, 0;
	@%p30 bra 	$L__BB0_55;
	ld.global.u32 	%r714, [%rd7+100];
	xor.b32  	%r935, %r935, %r714;
	ld.global.u32 	%r715, [%rd7+104];
	xor.b32  	%r1026, %r1026, %r715;
	ld.global.u32 	%r716, [%rd7+108];
	xor.b32  	%r1025, %r1025, %r716;
	ld.global.u32 	%r717, [%rd7+112];
	xor.b32  	%r1024, %r1024, %r717;
	ld.global.u32 	%r718, [%rd7+116];
	xor.b32  	%r931, %r931, %r718;
$L__BB0_55:
	and.b32  	%r720, %r675, 64;
	setp.eq.s32 	%p31, %r720, 0;
	@%p31 bra 	$L__BB0_57;
	ld.global.u32 	%r721, [%rd7+120];
	xor.b32  	%r935, %r935, %r721;
	ld.global.u32 	%r722, [%rd7+124];
	xor.b32  	%r1026, %r1026, %r722;
	ld.global.u32 	%r723, [%rd7+128];
	xor.b32  	%r1025, %r1025, %r723;
	ld.global.u32 	%r724, [%rd7+132];
	xor.b32  	%r1024, %r1024, %r724;
	ld.global.u32 	%r725, [%rd7+136];
	xor.b32  	%r931, %r931, %r725;
$L__BB0_57:
	and.b32  	%r727, %r675, 128;
	setp.eq.s32 	%p32, %r727, 0;
	@%p32 bra 	$L__BB0_59;
	ld.global.u32 	%r728, [%rd7+140];
	xor.b32  	%r935, %r935, %r728;
	ld.global.u32 	%r729, [%rd7+144];
	xor.b32  	%r1026, %r1026, %r729;
	ld.global.u32 	%r730, [%rd7+148];
	xor.b32  	%r1025, %r1025, %r730;
	ld.global.u32 	%r731, [%rd7+152];
	xor.b32  	%r1024, %r1024, %r731;
	ld.global.u32 	%r732, [%rd7+156];
	xor.b32  	%r931, %r931, %r732;
$L__BB0_59:
	and.b32  	%r734, %r675, 256;
	setp.eq.s32 	%p33, %r734, 0;
	@%p33 bra 	$L__BB0_61;
	ld.global.u32 	%r735, [%rd7+160];
	xor.b32  	%r935, %r935, %r735;
	ld.global.u32 	%r736, [%rd7+164];
	xor.b32  	%r1026, %r1026, %r736;
	ld.global.u32 	%r737, [%rd7+168];
	xor.b32  	%r1025, %r1025, %r737;
	ld.global.u32 	%r738, [%rd7+172];
	xor.b32  	%r1024, %r1024, %r738;
	ld.global.u32 	%r739, [%rd7+176];
	xor.b32  	%r931, %r931, %r739;
$L__BB0_61:
	and.b32  	%r741, %r675, 512;
	setp.eq.s32 	%p34, %r741, 0;
	@%p34 bra 	$L__BB0_63;
	ld.global.u32 	%r742, [%rd7+180];
	xor.b32  	%r935, %r935, %r742;
	ld.global.u32 	%r743, [%rd7+184];
	xor.b32  	%r1026, %r1026, %r743;
	ld.global.u32 	%r744, [%rd7+188];
	xor.b32  	%r1025, %r1025, %r744;
	ld.global.u32 	%r745, [%rd7+192];
	xor.b32  	%r1024, %r1024, %r745;
	ld.global.u32 	%r746, [%rd7+196];
	xor.b32  	%r931, %r931, %r746;
$L__BB0_63:
	and.b32  	%r748, %r675, 1024;
	setp.eq.s32 	%p35, %r748, 0;
	@%p35 bra 	$L__BB0_65;
	ld.global.u32 	%r749, [%rd7+200];
	xor.b32  	%r935, %r935, %r749;
	ld.global.u32 	%r750, [%rd7+204];
	xor.b32  	%r1026, %r1026, %r750;
	ld.global.u32 	%r751, [%rd7+208];
	xor.b32  	%r1025, %r1025, %r751;
	ld.global.u32 	%r752, [%rd7+212];
	xor.b32  	%r1024, %r1024, %r752;
	ld.global.u32 	%r753, [%rd7+216];
	xor.b32  	%r931, %r931, %r753;
$L__BB0_65:
	and.b32  	%r755, %r675, 2048;
	setp.eq.s32 	%p36, %r755, 0;
	@%p36 bra 	$L__BB0_67;
	ld.global.u32 	%r756, [%rd7+220];
	xor.b32  	%r935, %r935, %r756;
	ld.global.u32 	%r757, [%rd7+224];
	xor.b32  	%r1026, %r1026, %r757;
	ld.global.u32 	%r758, [%rd7+228];
	xor.b32  	%r1025, %r1025, %r758;
	ld.global.u32 	%r759, [%rd7+232];
	xor.b32  	%r1024, %r1024, %r759;
	ld.global.u32 	%r760, [%rd7+236];
	xor.b32  	%r931, %r931, %r760;
$L__BB0_67:
	and.b32  	%r762, %r675, 4096;
	setp.eq.s32 	%p37, %r762, 0;
	@%p37 bra 	$L__BB0_69;
	ld.global.u32 	%r763, [%rd7+240];
	xor.b32  	%r935, %r935, %r763;
	ld.global.u32 	%r764, [%rd7+244];
	xor.b32  	%r1026, %r1026, %r764;
	ld.global.u32 	%r765, [%rd7+248];
	xor.b32  	%r1025, %r1025, %r765;
	ld.global.u32 	%r766, [%rd7+252];
	xor.b32  	%r1024, %r1024, %r766;
	ld.global.u32 	%r767, [%rd7+256];
	xor.b32  	%r931, %r931, %r767;
$L__BB0_69:
	and.b32  	%r769, %r675, 8192;
	setp.eq.s32 	%p38, %r769, 0;
	@%p38 bra 	$L__BB0_71;
	ld.global.u32 	%r770, [%rd7+260];
	xor.b32  	%r935, %r935, %r770;
	ld.global.u32 	%r771, [%rd7+264];
	xor.b32  	%r1026, %r1026, %r771;
	ld.global.u32 	%r772, [%rd7+268];
	xor.b32  	%r1025, %r1025, %r772;
	ld.global.u32 	%r773, [%rd7+272];
	xor.b32  	%r1024, %r1024, %r773;
	ld.global.u32 	%r774, [%rd7+276];
	xor.b32  	%r931, %r931, %r774;
$L__BB0_71:
	and.b32  	%r776, %r675, 16384;
	setp.eq.s32 	%p39, %r776, 0;
	@%p39 bra 	$L__BB0_73;
	ld.global.u32 	%r777, [%rd7+280];
	xor.b32  	%r935, %r935, %r777;
	ld.global.u32 	%r778, [%rd7+284];
	xor.b32  	%r1026, %r1026, %r778;
	ld.global.u32 	%r779, [%rd7+288];
	xor.b32  	%r1025, %r1025, %r779;
	ld.global.u32 	%r780, [%rd7+292];
	xor.b32  	%r1024, %r1024, %r780;
	ld.global.u32 	%r781, [%rd7+296];
	xor.b32  	%r931, %r931, %r781;
$L__BB0_73:
	and.b32  	%r783, %r675, 32768;
	setp.eq.s32 	%p40, %r783, 0;
	@%p40 bra 	$L__BB0_75;
	ld.global.u32 	%r784, [%rd7+300];
	xor.b32  	%r935, %r935, %r784;
	ld.global.u32 	%r785, [%rd7+304];
	xor.b32  	%r1026, %r1026, %r785;
	ld.global.u32 	%r786, [%rd7+308];
	xor.b32  	%r1025, %r1025, %r786;
	ld.global.u32 	%r787, [%rd7+312];
	xor.b32  	%r1024, %r1024, %r787;
	ld.global.u32 	%r788, [%rd7+316];
	xor.b32  	%r931, %r931, %r788;
$L__BB0_75:
	add.s32 	%r1022, %r1022, 16;
	setp.ne.s32 	%p41, %r1022, 32;
	@%p41 bra 	$L__BB0_43;
	mad.lo.s32 	%r789, %r1016, -31, %r191;
	add.s32 	%r1016, %r789, 1;
	setp.ne.s32 	%p42, %r1016, 5;
	@%p42 bra 	$L__BB0_42;
	st.local.u32 	[%rd1+4], %r935;
	st.local.v2.u32 	[%rd1+8], {%r1026, %r1025};
	st.local.v2.u32 	[%rd1+16], {%r1024, %r931};
	setp.ne.s64 	%p43, %rd4, 3;
	@%p43 bra 	$L__BB0_115;
	mov.b32 	%r931, 0;
	mov.u32 	%r1116, %r931;
	mov.u32 	%r1117, %r931;
	mov.u32 	%r1118, %r931;
	mov.u32 	%r935, %r931;
	mov.u32 	%r1108, %r931;
$L__BB0_79:
	mul.wide.u32 	%rd22, %r1108, 4;
	add.s64 	%rd23, %rd1, %rd22;
	ld.local.u32 	%r366, [%rd23+4];
	shl.b32 	%r367, %r1108, 5;
	mov.b32 	%r1114, 0;
$L__BB0_80:
	.pragma "nounroll";
	shr.u32 	%r792, %r366, %r1114;
	and.b32  	%r793, %r792, 1;
	setp.eq.b32 	%p44, %r793, 1;
	not.pred 	%p45, %p44;
	add.s32 	%r794, %r367, %r1114;
	mul.lo.s32 	%r795, %r794, 5;
	mul.wide.u32 	%rd24, %r795, 4;
	add.s64 	%rd8, %rd5, %rd24;
	@%p45 bra 	$L__BB0_82;
	ld.global.u32 	%r796, [%rd8];
	xor.b32  	%r935, %r935, %r796;
	ld.global.u32 	%r797, [%rd8+4];
	xor.b32  	%r1118, %r1118, %r797;
	ld.global.u32 	%r798, [%rd8+8];
	xor.b32  	%r1117, %r1117, %r798;
	ld.global.u32 	%r799, [%rd8+12];
	xor.b32  	%r1116, %r1116, %r799;
	ld.global.u32 	%r800, [%rd8+16];
	xor.b32  	%r931, %r931, %r800;
$L__BB0_82:
	and.b32  	%r802, %r792, 2;
	setp.eq.s32 	%p46, %r802, 0;
	@%p46 bra 	$L__BB0_84;
	ld.global.u32 	%r803, [%rd8+20];
	xor.b32  	%r935, %r935, %r803;
	ld.global.u32 	%r804, [%rd8+24];
	xor.b32  	%r1118, %r1118, %r804;
	ld.global.u32 	%r805, [%rd8+28];
	xor.b32  	%r1117, %r1117, %r805;
	ld.global.u32 	%r806, [%rd8+32];
	xor.b32  	%r1116, %r1116, %r806;
	ld.global.u32 	%r807, [%rd8+36];
	xor.b32  	%r931, %r931, %r807;
$L__BB0_84:
	and.b32  	%r809, %r792, 4;
	setp.eq.s32 	%p47, %r809, 0;
	@%p47 bra 	$L__BB0_86;
	ld.global.u32 	%r810, [%rd8+40];
	xor.b32  	%r935, %r935, %r810;
	ld.global.u32 	%r811, [%rd8+44];
	xor.b32  	%r1118, %r1118, %r811;
	ld.global.u32 	%r812, [%rd8+48];
	xor.b32  	%r1117, %r1117, %r812;
	ld.global.u32 	%r813, [%rd8+52];
	xor.b32  	%r1116, %r1116, %r813;
	ld.global.u32 	%r814, [%rd8+56];
	xor.b32  	%r931, %r931, %r814;
$L__BB0_86:
	and.b32  	%r816, %r792, 8;
	setp.eq.s32 	%p48, %r816, 0;
	@%p48 bra 	$L__BB0_88;
	ld.global.u32 	%r817, [%rd8+60];
	xor.b32  	%r935, %r935, %r817;
	ld.global.u32 	%r818, [%rd8+64];
	xor.b32  	%r1118, %r1118, %r818;
	ld.global.u32 	%r819, [%rd8+68];
	xor.b32  	%r1117, %r1117, %r819;
	ld.global.u32 	%r820, [%rd8+72];
	xor.b32  	%r1116, %r1116, %r820;
	ld.global.u32 	%r821, [%rd8+76];
	xor.b32  	%r931, %r931, %r821;
$L__BB0_88:
	and.b32  	%r823, %r792, 16;
	setp.eq.s32 	%p49, %r823, 0;
	@%p49 bra 	$L__BB0_90;
	ld.global.u32 	%r824, [%rd8+80];
	xor.b32  	%r935, %r935, %r824;
	ld.global.u32 	%r825, [%rd8+84];
	xor.b32  	%r1118, %r1118, %r825;
	ld.global.u32 	%r826, [%rd8+88];
	xor.b32  	%r1117, %r1117, %r826;
	ld.global.u32 	%r827, [%rd8+92];
	xor.b32  	%r1116, %r1116, %r827;
	ld.global.u32 	%r828, [%rd8+96];
	xor.b32  	%r931, %r931, %r828;
$L__BB0_90:
	and.b32  	%r830, %r792, 32;
	setp.eq.s32 	%p50, %r830, 0;
	@%p50 bra 	$L__BB0_92;
	ld.global.u32 	%r831, [%rd8+100];
	xor.b32  	%r935, %r935, %r831;
	ld.global.u32 	%r832, [%rd8+104];
	xor.b32  	%r1118, %r1118, %r832;
	ld.global.u32 	%r833, [%rd8+108];
	xor.b32  	%r1117, %r1117, %r833;
	ld.global.u32 	%r834, [%rd8+112];
	xor.b32  	%r1116, %r1116, %r834;
	ld.global.u32 	%r835, [%rd8+116];
	xor.b32  	%r931, %r931, %r835;
$L__BB0_92:
	and.b32  	%r837, %r792, 64;
	setp.eq.s32 	%p51, %r837, 0;
	@%p51 bra 	$L__BB0_94;
	ld.global.u32 	%r838, [%rd8+120];
	xor.b32  	%r935, %r935, %r838;
	ld.global.u32 	%r839, [%rd8+124];
	xor.b32  	%r1118, %r1118, %r839;
	ld.global.u32 	%r840, [%rd8+128];
	xor.b32  	%r1117, %r1117, %r840;
	ld.global.u32 	%r841, [%rd8+132];
	xor.b32  	%r1116, %r1116, %r841;
	ld.global.u32 	%r842, [%rd8+136];
	xor.b32  	%r931, %r931, %r842;
$L__BB0_94:
	and.b32  	%r844, %r792, 128;
	setp.eq.s32 	%p52, %r844, 0;
	@%p52 bra 	$L__BB0_96;
	ld.global.u32 	%r845, [%rd8+140];
	xor.b32  	%r935, %r935, %r845;
	ld.global.u32 	%r846, [%rd8+144];
	xor.b32  	%r1118, %r1118, %r846;
	ld.global.u32 	%r847, [%rd8+148];
	xor.b32  	%r1117, %r1117, %r847;
	ld.global.u32 	%r848, [%rd8+152];
	xor.b32  	%r1116, %r1116, %r848;
	ld.global.u32 	%r849, [%rd8+156];
	xor.b32  	%r931, %r931, %r849;
$L__BB0_96:
	and.b32  	%r851, %r792, 256;
	setp.eq.s32 	%p53, %r851, 0;
	@%p53 bra 	$L__BB0_98;
	ld.global.u32 	%r852, [%rd8+160];
	xor.b32  	%r935, %r935, %r852;
	ld.global.u32 	%r853, [%rd8+164];
	xor.b32  	%r1118, %r1118, %r853;
	ld.global.u32 	%r854, [%rd8+168];
	xor.b32  	%r1117, %r1117, %r854;
	ld.global.u32 	%r855, [%rd8+172];
	xor.b32  	%r1116, %r1116, %r855;
	ld.global.u32 	%r856, [%rd8+176];
	xor.b32  	%r931, %r931, %r856;
$L__BB0_98:
	and.b32  	%r858, %r792, 512;
	setp.eq.s32 	%p54, %r858, 0;
	@%p54 bra 	$L__BB0_100;
	ld.global.u32 	%r859, [%rd8+180];
	xor.b32  	%r935, %r935, %r859;
	ld.global.u32 	%r860, [%rd8+184];
	xor.b32  	%r1118, %r1118, %r860;
	ld.global.u32 	%r861, [%rd8+188];
	xor.b32  	%r1117, %r1117, %r861;
	ld.global.u32 	%r862, [%rd8+192];
	xor.b32  	%r1116, %r1116, %r862;
	ld.global.u32 	%r863, [%rd8+196];
	xor.b32  	%r931, %r931, %r863;
$L__BB0_100:
	and.b32  	%r865, %r792, 1024;
	setp.eq.s32 	%p55, %r865, 0;
	@%p55 bra 	$L__BB0_102;
	ld.global.u32 	%r866, [%rd8+200];
	xor.b32  	%r935, %r935, %r866;
	ld.global.u32 	%r867, [%rd8+204];
	xor.b32  	%r1118, %r1118, %r867;
	ld.global.u32 	%r868, [%rd8+208];
	xor.b32  	%r1117, %r1117, %r868;
	ld.global.u32 	%r869, [%rd8+212];
	xor.b32  	%r1116, %r1116, %r869;
	ld.global.u32 	%r870, [%rd8+216];
	xor.b32  	%r931, %r931, %r870;
$L__BB0_102:
	and.b32  	%r872, %r792, 2048;
	setp.eq.s32 	%p56, %r872, 0;
	@%p56 bra 	$L__BB0_104;
	ld.global.u32 	%r873, [%rd8+220];
	xor.b32  	%r935, %r935, %r873;
	ld.global.u32 	%r874, [%rd8+224];
	xor.b32  	%r1118, %r1118, %r874;
	ld.global.u32 	%r875, [%rd8+228];
	xor.b32  	%r1117, %r1117, %r875;
	ld.global.u32 	%r876, [%rd8+232];
	xor.b32  	%r1116, %r1116, %r876;
	ld.global.u32 	%r877, [%rd8+236];
	xor.b32  	%r931, %r931, %r877;
$L__BB0_104:
	and.b32  	%r879, %r792, 4096;
	setp.eq.s32 	%p57, %r879, 0;
	@%p57 bra 	$L__BB0_106;
	ld.global.u32 	%r880, [%rd8+240];
	xor.b32  	%r935, %r935, %r880;
	ld.global.u32 	%r881, [%rd8+244];
	xor.b32  	%r1118, %r1118, %r881;
	ld.global.u32 	%r882, [%rd8+248];
	xor.b32  	%r1117, %r1117, %r882;
	ld.global.u32 	%r883, [%rd8+252];
	xor.b32  	%r1116, %r1116, %r883;
	ld.global.u32 	%r884, [%rd8+256];
	xor.b32  	%r931, %r931, %r884;
$L__BB0_106:
	and.b32  	%r886, %r792, 8192;
	setp.eq.s32 	%p58, %r886, 0;
	@%p58 bra 	$L__BB0_108;
	ld.global.u32 	%r887, [%rd8+260];
	xor.b32  	%r935, %r935, %r887;
	ld.global.u32 	%r888, [%rd8+264];
	xor.b32  	%r1118, %r1118, %r888;
	ld.global.u32 	%r889, [%rd8+268];
	xor.b32  	%r1117, %r1117, %r889;
	ld.global.u32 	%r890, [%rd8+272];
	xor.b32  	%r1116, %r1116, %r890;
	ld.global.u32 	%r891, [%rd8+276];
	xor.b32  	%r931, %r931, %r891;
$L__BB0_108:
	and.b32  	%r893, %r792, 16384;
	setp.eq.s32 	%p59, %r893, 0;
	@%p59 bra 	$L__BB0_110;
	ld.global.u32 	%r894, [%rd8+280];
	xor.b32  	%r935, %r935, %r894;
	ld.global.u32 	%r895, [%rd8+284];
	xor.b32  	%r1118, %r1118, %r895;
	ld.global.u32 	%r896, [%rd8+288];
	xor.b32  	%r1117, %r1117, %r896;
	ld.global.u32 	%r897, [%rd8+292];
	xor.b32  	%r1116, %r1116, %r897;
	ld.global.u32 	%r898, [%rd8+296];
	xor.b32  	%r931, %r931, %r898;
$L__BB0_110:
	and.b32  	%r900, %r792, 32768;
	setp.eq.s32 	%p60, %r900, 0;
	@%p60 bra 	$L__BB0_112;
	ld.global.u32 	%r901, [%rd8+300];
	xor.b32  	%r935, %r935, %r901;
	ld.global.u32 	%r902, [%rd8+304];
	xor.b32  	%r1118, %r1118, %r902;
	ld.global.u32 	%r903, [%rd8+308];
	xor.b32  	%r1117, %r1117, %r903;
	ld.global.u32 	%r904, [%rd8+312];
	xor.b32  	%r1116, %r1116, %r904;
	ld.global.u32 	%r905, [%rd8+316];
	xor.b32  	%r931, %r931, %r905;
$L__BB0_112:
	add.s32 	%r1114, %r1114, 16;
	setp.ne.s32 	%p61, %r1114, 32;
	@%p61 bra 	$L__BB0_80;
	mad.lo.s32 	%r906, %r1108, -31, %r367;
	add.s32 	%r1108, %r906, 1;
	setp.ne.s32 	%p62, %r1108, 5;
	@%p62 bra 	$L__BB0_79;
	st.local.u32 	[%rd1+4], %r935;
	st.local.v2.u32 	[%rd1+8], {%r1118, %r1117};
	st.local.v2.u32 	[%rd1+16], {%r1116, %r931};
$L__BB0_115:
	shr.u64 	%rd31, %rd3, 2;
	add.s32 	%r918, %r918, 1;
	setp.gt.u64 	%p63, %rd3, 3;
	@%p63 bra 	$L__BB0_3;
$L__BB0_116:
	shr.u32 	%r907, %r935, 2;
	xor.b32  	%r908, %r907, %r935;
	shl.b32 	%r909, %r931, 4;
	shl.b32 	%r910, %r908, 1;
	xor.b32  	%r911, %r910, %r909;
	xor.b32  	%r912, %r911, %r908;
	xor.b32  	%r913, %r912, %r931;
	add.s32 	%r914, %r2, %r913;
	add.s32 	%r915, %r914, 362437;
	cvt.rn.f32.u32 	%f5, %r915;
	fma.rn.f32 	%f6, %f5, 0f2F800000, 0f2F000000;
	setp.leu.f32 	%p64, %f6, %f3;
	mov.f32 	%f10, 0f00000000;
	@%p64 bra 	$L__BB0_118;
	cvta.to.global.u64 	%rd25, %rd10;
	shl.b64 	%rd26, %rd2, 2;
	add.s64 	%rd27, %rd25, %rd26;
	ld.global.f32 	%f7, [%rd27];
	mov.f32 	%f8, 0f3F800000;
	sub.f32 	%f9, %f8, %f3;
	div.rn.f32 	%f10, %f7, %f9;
$L__BB0_118:
	cvta.to.global.u64 	%rd28, %rd11;
	shl.b64 	%rd29, %rd2, 2;
	add.s64 	%rd30, %rd28, %rd29;
	st.global.f32 	[%rd30], %f10;
$L__BB0_119:
	ret;

}


// ===== COMPILED SASS (sm_100) =====

	.target	sm_100

	.elftype	@"ET_EXEC"


//--------------------- .note.nv.tkinfo           --------------------------
	.section	.note.nv.tkinfo,"",@"SHT_NOTE"
	.sectionflags	@"SHF_NOTE_NV_TKINFO"
	.tkinfo
        /*0018*/ 	.word	0x00000002
        /*0030*/ 	.string	""
        /*0030*/ 	.string	"ptxas"
        /*0030*/ 	.string	"Cuda compilation tools, release 13.0, V13.0.88"
        /*0030*/ 	.string	"Build cuda_13.0.r13.0/compiler.36424714_0"
        /*0030*/ 	.string	"-arch sm_100 -m 64 "



//--------------------- .note.nv.cuinfo           --------------------------
	.section	.note.nv.cuinfo,"",@"SHT_NOTE"
	.sectionflags	@"SHF_NOTE_NV_CUINFO"
        /*0018*/ 	.short	0x0002
        /*001a*/ 	.short	0x0064
        /*001c*/ 	.short	0x0082
	.zero		2


//--------------------- .nv.info                  --------------------------
	.section	.nv.info,"",@"SHT_CUDA_INFO"
	.align	4


	//----- nvinfo : EIATTR_REGCOUNT
	.align		4
        /*0000*/ 	.byte	0x04, 0x2f
        /*0002*/ 	.short	(.L_10 - .L_9)
	.align		4
.L_9:
        /*0004*/ 	.word	index@(_Z14dropout_kernelPfS_fiy)
        /*0008*/ 	.word	0x0000001f


	//----- nvinfo : EIATTR_FRAME_SIZE
	.align		4
.L_10:
        /*000c*/ 	.byte	0x04, 0x11
        /*000e*/ 	.short	(.L_12 - .L_11)
	.align		4
.L_11:
        /*0010*/ 	.word	index@($__internal_0_$__cuda_sm3x_div_rn_noftz_f32_slowpath)
        /*0014*/ 	.word	0x00000030


	//----- nvinfo : EIATTR_FRAME_SIZE
	.align		4
.L_12:
        /*0018*/ 	.byte	0x04, 0x11
        /*001a*/ 	.short	(.L_14 - .L_13)
	.align		4
.L_13:
        /*001c*/ 	.word	index@(_Z14dropout_kernelPfS_fiy)
        /*0020*/ 	.word	0x00000030


	//----- nvinfo : EIATTR_MIN_STACK_SIZE
	.align		4
.L_14:
        /*0024*/ 	.byte	0x04, 0x12
        /*0026*/ 	.short	(.L_16 - .L_15)
	.align		4
.L_15:
        /*0028*/ 	.word	index@(_Z14dropout_kernelPfS_fiy)
        /*002c*/ 	.word	0x00000030
.L_16:


//--------------------- .nv.compat                --------------------------
	.section	.nv.compat,"",@"SHT_CUDA_COMPAT_INFO"
	.align	4
        /*0000*/ 	.byte	0x02, 0x09, 0x00, 0x00, 0x02, 0x02, 0x01, 0x00, 0x02, 0x05, 0x05, 0x00, 0x03, 0x07, 0x01, 0x01
        /*0010*/ 	.byte	0x02, 0x03, 0x00, 0x00, 0x02, 0x06, 0x01, 0x00, 0x04, 0x0b, 0x08, 0x00, 0x01, 0x00, 0x00, 0x00
        /*0020*/ 	.byte	0x00, 0x00, 0x00, 0x00


//--------------------- .nv.info._Z14dropout_kernelPfS_fiy --------------------------
	.section	.nv.info._Z14dropout_kernelPfS_fiy,"",@"SHT_CUDA_INFO"
	.sectionflags	@""
	.align	4


	//----- nvinfo : EIATTR_CUDA_API_VERSION
	.align		4
        /*0000*/ 	.byte	0x04, 0x37
        /*0002*/ 	.short	(.L_18 - .L_17)
.L_17:
        /*0004*/ 	.word	0x00000082


	//----- nvinfo : EIATTR_KPARAM_INFO
	.align		4
.L_18:
        /*0008*/ 	.byte	0x04, 0x17
        /*000a*/ 	.short	(.L_20 - .L_19)
.L_19:
        /*000c*/ 	.word	0x00000000
        /*0010*/ 	.short	0x0004
        /*0012*/ 	.short	0x0018
        /*0014*/ 	.byte	0x00, 0xf0, 0x21, 0x00


	//----- nvinfo : EIATTR_KPARAM_INFO
	.align		4
.L_20:
        /*0018*/ 	.byte	0x04, 0x17
        /*001a*/ 	.short	(.L_22 - .L_21)
.L_21:
        /*001c*/ 	.word	0x00000000
        /*0020*/ 	.short	0x0003
        /*0022*/ 	.short	0x0014
        /*0024*/ 	.byte	0x00, 0xf0, 0x11, 0x00


	//----- nvinfo : EIATTR_KPARAM_INFO
	.align		4
.L_22:
        /*0028*/ 	.byte	0x04, 0x17
        /*002a*/ 	.short	(.L_24 - .L_23)
.L_23:
        /*002c*/ 	.word	0x00000000
        /*0030*/ 	.short	0x0002
        /*0032*/ 	.short	0x0010
        /*0034*/ 	.byte	0x00, 0xf0, 0x11, 0x00


	//----- nvinfo : EIATTR_KPARAM_INFO
	.align		4
.L_24:
        /*0038*/ 	.byte	0x04, 0x17
        /*003a*/ 	.short	(.L_26 - .L_25)
.L_25:
        /*003c*/ 	.word	0x00000000
        /*0040*/ 	.short	0x0001
        /*0042*/ 	.short	0x0008
        /*0044*/ 	.byte	0x00, 0xf5, 0x21, 0x00


	//----- nvinfo : EIATTR_KPARAM_INFO
	.align		4
.L_26:
        /*0048*/ 	.byte	0x04, 0x17
        /*004a*/ 	.short	(.L_28 - .L_27)
.L_27:
        /*004c*/ 	.word	0x00000000
        /*0050*/ 	.short	0x0000
        /*0052*/ 	.short	0x0000
        /*0054*/ 	.byte	0x00, 0xf5, 0x21, 0x00


	//----- nvinfo : EIATTR_SPARSE_MMA_MASK
	.align		4
.L_28:
        /*0058*/ 	.byte	0x03, 0x50
        /*005a*/ 	.short	0x0000


	//----- nvinfo : EIATTR_MAXREG_COUNT
	.align		4
        /*005c*/ 	.byte	0x03, 0x1b
        /*005e*/ 	.short	0x00ff


	//----- nvinfo : EIATTR_MERCURY_ISA_VERSION
	.align		4
        /*0060*/ 	.byte	0x03, 0x5f
        /*0062*/ 	.short	0x0101


	//----- nvinfo : EIATTR_VRC_CTA_INIT_COUNT
	.align		4
        /*0064*/ 	.byte	0x02, 0x4a
	.zero		1
	.zero		1


	//----- nvinfo : EIATTR_EXIT_INSTR_OFFSETS
	.align		4
        /*0068*/ 	.byte	0x04, 0x1c
        /*006a*/ 	.short	(.L_30 - .L_29)


	//   ....[0]....
.L_29:
        /*006c*/ 	.word	0x00000080


	//   ....[1]....
        /*0070*/ 	.word	0x00002980


	//----- nvinfo : EIATTR_CRS_STACK_SIZE
	.align		4
.L_30:
        /*0074*/ 	.byte	0x04, 0x1e
        /*0076*/ 	.short	(.L_32 - .L_31)
.L_31:
        /*0078*/ 	.word	0x00000000


	//----- nvinfo : EIATTR_CBANK_PARAM_SIZE
	.align		4
.L_32:
        /*007c*/ 	.byte	0x03, 0x19
        /*007e*/ 	.short	0x0020


	//----- nvinfo : EIATTR_PARAM_CBANK
	.align		4
        /*0080*/ 	.byte	0x04, 0x0a
        /*0082*/ 	.short	(.L_34 - .L_33)
	.align		4
.L_33:
        /*0084*/ 	.word	index@(.nv.constant0._Z14dropout_kernelPfS_fiy)
        /*0088*/ 	.short	0x0380
        /*008a*/ 	.short	0x0020


	//----- nvinfo : EIATTR_SW_WAR
	.align		4
.L_34:
        /*008c*/ 	.byte	0x04, 0x36
        /*008e*/ 	.short	(.L_36 - .L_35)
.L_35:
        /*0090*/ 	.word	0x00000008
.L_36:


//--------------------- .nv.callgraph             --------------------------
	.section	.nv.callgraph,"",@"SHT_CUDA_CALLGRAPH"
	.align	4
	.sectionentsize	8
	.align		4
        /*0000*/ 	.word	0x00000000
	.align		4
        /*0004*/ 	.word	0xffffffff
	.align		4
        /*0008*/ 	.word	0x00000000
	.align		4
        /*000c*/ 	.word	0xfffffffe
	.align		4
        /*0010*/ 	.word	0x00000000
	.align		4
        /*0014*/ 	.word	0xfffffffd
	.align		4
        /*0018*/ 	.word	0x00000000
	.align		4
        /*001c*/ 	.word	0xfffffffc


//--------------------- .nv.constant4             --------------------------
	.section	.nv.constant4,"a",@progbits
	.align	8
	.align		8
.nv.constant4:
        /*0000*/ 	.dword	precalc_xorwow_matrix
	.align		8
        /*0008*/ 	.dword	precalc_xorwow_offset_matrix
	.align		8
        /*0010*/ 	.dword	mrg32k3aM1
	.align		8
        /*0018*/ 	.dword	mrg32k3aM2
	.align		8
        /*0020*/ 	.dword	mrg32k3aM1SubSeq
	.align		8
        /*0028*/ 	.dword	mrg32k3aM2SubSeq
	.align		8
        /*0030*/ 	.dword	mrg32k3aM1Seq
	.align		8
        /*0038*/ 	.dword	mrg32k3aM2Seq


//--------------------- .nv.constant3             --------------------------
	.section	.nv.constant3,"a",@progbits
	.align	8
.nv.constant3:
	.type		__cr_lgamma_table,@object
	.size		__cr_lgamma_table,(.L_8 - __cr_lgamma_table)
__cr_lgamma_table:
        /*0000*/ 	.byte	0x00, 0x00, 0x00, 0x00, 0x00, 0x00, 0x00, 0x00, 0x00, 0x00, 0x00, 0x00, 0x00, 0x00, 0x00, 0x00
        /*0010*/ 	.byte	0xef, 0x39, 0xfa, 0xfe, 0x42, 0x2e, 0xe6, 0x3f, 0x02, 0x20, 0x2a, 0xfa, 0x0b, 0xab, 0xfc, 0x3f
        /*0020*/ 	.byte	0xf9, 0x2c, 0x92, 0x7c, 0xa7, 0x6c, 0x09, 0x40, 0xc9, 0x79, 0x44, 0x3c, 0x64, 0x26, 0x13, 0x40
        /*0030*/ 	.byte	0xca, 0x01, 0xcf, 0x3a, 0x27, 0x51, 0x1a, 0x40, 0x30, 0xcc, 0x2d, 0xf3, 0xe1, 0x0c, 0x21, 0x40
        /*0040*/ 	.byte	0x0d, 0xb7, 0xfc, 0x82, 0x8e, 0x35, 0x25, 0x40
.L_8:


//--------------------- .text._Z14dropout_kernelPfS_fiy --------------------------
	.section	.text._Z14dropout_kernelPfS_fiy,"ax",@progbits
	.align	128
        .global         _Z14dropout_kernelPfS_fiy
        .type           _Z14dropout_kernelPfS_fiy,@function
        .size           _Z14dropout_kernelPfS_fiy,(.L_x_26 - _Z14dropout_kernelPfS_fiy)
        .other          _Z14dropout_kernelPfS_fiy,@"STO_CUDA_ENTRY STV_DEFAULT"
_Z14dropout_kernelPfS_fiy:
.text._Z14dropout_kernelPfS_fiy:
[----:B------:R-:W0:Y:S01]  /*0000*/  LDC R1, c[0x0][0x37c] ;  /* 0x0000df00ff017b82 */ /* 0x000e220000000800 */
[----:B------:R-:W1:Y:S07]  /*0010*/  S2R R3, SR_TID.X ;  /* 0x0000000000037919 */ /* 0x000e6e0000002100 */
[----:B------:R-:W1:Y:S01]  /*0020*/  S2UR UR4, SR_CTAID.X ;  /* 0x00000000000479c3 */ /* 0x000e620000002500 */
[----:B------:R-:W2:Y:S01]  /*0030*/  LDCU UR5, c[0x0][0x394] ;  /* 0x00007280ff0577ac */ /* 0x000ea20008000800 */
[----:B0-----:R-:W-:-:S06]  /*0040*/  VIADD R1, R1, 0xffffffd0 ;  /* 0xffffffd001017836 */ /* 0x001fcc0000000000 */
[----:B------:R-:W1:Y:S02]  /*0050*/  LDC R8, c[0x0][0x360] ;  /* 0x0000d800ff087b82 */ /* 0x000e640000000800 */
[----:B-1----:R-:W-:-:S05]  /*0060*/  IMAD R8, R8, UR4, R3 ;  /* 0x0000000408087c24 */ /* 0x002fca000f8e0203 */
[----:B--2---:R-:W-:-:S13]  /*0070*/  ISETP.GE.AND P0, PT, R8, UR5, PT ;  /* 0x0000000508007c0c */ /* 0x004fda000bf06270 */
[----:B------:R-:W-:Y:S05]  /*0080*/  @P0 EXIT ;  /* 0x000000000000094d */ /* 0x000fea0003800000 */
[----:B------:R-:W0:Y:S01]  /*0090*/  LDC.64 R2, c[0x0][0x398] ;  /* 0x0000e600ff027b82 */ /* 0x000e220000000a00 */
[----:B------:R-:W-:Y:S01]  /*00a0*/  ISETP.NE.AND P0, PT, R8, RZ, PT ;  /* 0x000000ff0800720c */ /* 0x000fe20003f05270 */
[----:B------:R-:W1:Y:S01]  /*00b0*/  LDCU.64 UR6, c[0x0][0x358] ;  /* 0x00006b00ff0677ac */ /* 0x000e620008000a00 */
[----:B------:R-:W-:Y:S01]  /*00c0*/  BSSY.RECONVERGENT B0, `(.L_x_0) ;  /* 0x000025e000007945 */ /* 0x000fe20003800200 */
[----:B0-----:R-:W-:Y:S02]  /*00d0*/  LOP3.LUT R0, R2, 0xaad26b49, RZ, 0x3c, !PT ;  /* 0xaad26b4902007812 */ /* 0x001fe400078e3cff */
[----:B------:R-:W-:-:S03]  /*00e0*/  LOP3.LUT R2, R3, 0xf7dcefdd, RZ, 0x3c, !PT ;  /* 0xf7dcefdd03027812 */ /* 0x000fc600078e3cff */
[----:B------:R-:W-:Y:S02]  /*00f0*/  IMAD R0, R0, 0x4182bed5, RZ ;  /* 0x4182bed500007824 */ /* 0x000fe400078e02ff */
[----:B------:R-:W-:Y:S02]  /*0100*/  IMAD R9, R2, -0x658354e5, RZ ;  /* 0x9a7cab1b02097824 */ /* 0x000fe400078e02ff */
[C---:B------:R-:W-:Y:S01]  /*0110*/  VIADD R5, R0.reuse, 0x583f19 ;  /* 0x00583f1900057836 */ /* 0x040fe20000000000 */
[C---:B------:R-:W-:Y:S01]  /*0120*/  LOP3.LUT R6, R0.reuse, 0x159a55e5, RZ, 0x3c, !PT ;  /* 0x159a55e500067812 */ /* 0x040fe200078e3cff */
[C---:B------:R-:W-:Y:S01]  /*0130*/  VIADD R3, R0.reuse, 0x75bcd15 ;  /* 0x075bcd1500037836 */ /* 0x040fe20000000000 */
[----:B------:R-:W-:Y:S01]  /*0140*/  IADD3 R2, PT, PT, R0, 0x64f0c9, R9 ;  /* 0x0064f0c900027810 */ /* 0x000fe20007ffe009 */
[C---:B------:R-:W-:Y:S01]  /*0150*/  VIADD R7, R9.reuse, 0x1f123bb5 ;  /* 0x1f123bb509077836 */ /* 0x040fe20000000000 */
[----:B------:R-:W-:Y:S02]  /*0160*/  LOP3.LUT R4, R9, 0x5491333, RZ, 0x3c, !PT ;  /* 0x0549133309047812 */ /* 0x000fe400078e3cff */
[----:B------:R-:W-:Y:S01]  /*0170*/  SHF.R.S32.HI R0, RZ, 0x1f, R8 ;  /* 0x0000001fff007819 */ /* 0x000fe20000011408 */
[----:B------:R0:W-:Y:S04]  /*0180*/  STL.64 [R1], R2 ;  /* 0x0000000201007387 */ /* 0x0001e80000100a00 */
[----:B------:R0:W-:Y:S04]  /*0190*/  STL.64 [R1+0x8], R6 ;  /* 0x0000080601007387 */ /* 0x0001e80000100a00 */
[----:B------:R0:W-:Y:S01]  /*01a0*/  STL.64 [R1+0x10], R4 ;  /* 0x0000100401007387 */ /* 0x0001e20000100a00 */
[----:B-1----:R-:W-:Y:S05]  /*01b0*/  @!P0 BRA `(.L_x_1) ;  /* 0x0000002400388947 */ /* 0x002fea0003800000 */
[----:B------:R-:W-:Y:S02]  /*01c0*/  IMAD.MOV.U32 R13, RZ, RZ, R0 ;  /* 0x000000ffff0d7224 */ /* 0x000fe400078e0000 */
[----:B------:R-:W-:Y:S02]  /*01d0*/  IMAD.MOV.U32 R9, RZ, RZ, RZ ;  /* 0x000000ffff097224 */ /* 0x000fe400078e00ff */
[----:B0-----:R-:W-:-:S07]  /*01e0*/  IMAD.MOV.U32 R2, RZ, RZ, R8 ;  /* 0x000000ffff027224 */ /* 0x001fce00078e0008 */
.L_x_10:
[----:B------:R-:W-:Y:S01]  /*01f0*/  LOP3.LUT R0, R2, 0x3, RZ, 0xc0, !PT ;  /* 0x0000000302007812 */ /* 0x000fe200078ec0ff */
[----:B------:R-:W-:Y:S03]  /*0200*/  BSSY.RECONVERGENT B1, `(.L_x_2) ;  /* 0x0000243000017945 */ /* 0x000fe60003800200 */
[----:B------:R-:W-:-:S04]  /*0210*/  ISETP.NE.U32.AND P0, PT, R0, RZ, PT ;  /* 0x000000ff0000720c */ /* 0x000fc80003f05070 */
[----:B------:R-:W-:-:S13]  /*0220*/  ISETP.NE.AND.EX P0, PT, RZ, RZ, PT, P0 ;  /* 0x000000ffff00720c */ /* 0x000fda0003f05300 */
[----:B0-----:R-:W-:Y:S05]  /*0230*/  @!P0 BRA `(.L_x_3) ;  /* 0x0000002000fc8947 */ /* 0x001fea0003800000 */
[----:B------:R-:W0:Y:S01]  /*0240*/  LDC.64 R10, c[0x4][RZ] ;  /* 0x01000000ff0a7b82 */ /* 0x000e220000000a00 */
[----:B------:R-:W-:Y:S01]  /*0250*/  IMAD.MOV.U32 R0, RZ, RZ, RZ ;  /* 0x000000ffff007224 */ /* 0x000fe200078e00ff */
[----:B------:R-:W-:Y:S02]  /*0260*/  CS2R R4, SRZ ;  /* 0x0000000000047805 */ /* 0x000fe4000001ff00 */
[----:B------:R-:W-:Y:S01]  /*0270*/  CS2R R6, SRZ ;  /* 0x0000000000067805 */ /* 0x000fe2000001ff00 */
[----:B------:R-:W-:Y:S02]  /*0280*/  IMAD.MOV.U32 R3, RZ, RZ, RZ ;  /* 0x000000ffff037224 */ /* 0x000fe400078e00ff */
[----:B0-----:R-:W-:-:S07]  /*0290*/  IMAD.WIDE.U32 R10, R9, 0xc80, R10 ;  /* 0x00000c80090a7825 */ /* 0x001fce00078e000a */
.L_x_5:
[----:B------:R-:W-:-:S06]  /*02a0*/  IMAD R12, R0, 0x4, R1 ;  /* 0x00000004000c7824 */ /* 0x000fcc00078e0201 */
[----:B------:R-:W5:Y:S01]  /*02b0*/  LDL R12, [R12+0x4] ;  /* 0x000004000c0c7983 */ /* 0x000f620000100800 */
[----:B------:R-:W-:-:S05]  /*02c0*/  UMOV UR4, URZ ;  /* 0x000000ff00047c82 */ /* 0x000fca0008000000 */
.L_x_4:
[----:B-----5:R-:W-:Y:S01]  /*02d0*/  SHF.R.U32.HI R22, RZ, UR4, R12 ;  /* 0x00000004ff167c19 */ /* 0x020fe2000801160c */
[----:B------:R-:W-:-:S03]  /*02e0*/  IMAD.SHL.U32 R14, R0, 0x20, RZ ;  /* 0x00000020000e7824 */ /* 0x000fc600078e00ff */
[----:B------:R-:W-:Y:S01]  /*02f0*/  LOP3.LUT R15, R22, 0x1, RZ, 0xc0, !PT ;  /* 0x00000001160f7812 */ /* 0x000fe200078ec0ff */
[----:B------:R-:W-:-:S03]  /*0300*/  VIADD R14, R14, UR4 ;  /* 0x000000040e0e7c36 */ /* 0x000fc60008000000 */
[----:B------:R-:W-:Y:S01]  /*0310*/  ISETP.NE.U32.AND P0, PT, R15, 0x1, PT ;  /* 0x000000010f00780c */ /* 0x000fe20003f05070 */
[----:B------:R-:W-:-:S03]  /*0320*/  IMAD R15, R14, 0x5, RZ ;  /* 0x000000050e0f7824 */ /* 0x000fc600078e02ff */
[----:B------:R-:W-:Y:S01]  /*0330*/  R2P PR, R22, 0x7e ;  /* 0x0000007e16007804 */ /* 0x000fe20000000000 */
[----:B------:R-:W-:-:S08]  /*0340*/  IMAD.WIDE.U32 R14, R15, 0x4, R10 ;  /* 0x000000040f0e7825 */ /* 0x000fd000078e000a */
[----:B------:R-:W2:Y:S04]  /*0350*/  @!P0 LDG.E R16, desc[UR6][R14.64+0x10] ;  /* 0x000010060e108981 */ /* 0x000ea8000c1e1900 */
[----:B------:R-:W3:Y:S04]  /*0360*/  @P1 LDG.E R18, desc[UR6][R14.64+0x24] ;  /* 0x000024060e121981 */ /* 0x000ee8000c1e1900 */
[----:B------:R-:W4:Y:S04]  /*0370*/  @P2 LDG.E R20, desc[UR6][R14.64+0x38] ;  /* 0x000038060e142981 */ /* 0x000f28000c1e1900 */
[----:B------:R-:W4:Y:S04]  /*0380*/  @P3 LDG.E R24, desc[UR6][R14.64+0x4c] ;  /* 0x00004c060e183981 */ /* 0x000f28000c1e1900 */
[----:B------:R-:W4:Y:S04]  /*0390*/  @P4 LDG.E R26, desc[UR6][R14.64+0x60] ;  /* 0x000060060e1a4981 */ /* 0x000f28000c1e1900 */
[----:B------:R-:W4:Y:S04]  /*03a0*/  @!P0 LDG.E R17, desc[UR6][R14.64+0x4] ;  /* 0x000004060e118981 */ /* 0x000f28000c1e1900 */
[----:B------:R-:W4:Y:S04]  /*03b0*/  @!P0 LDG.E R19, desc[UR6][R14.64+0xc] ;  /* 0x00000c060e138981 */ /* 0x000f28000c1e1900 */
[----:B------:R-:W4:Y:S04]  /*03c0*/  @P1 LDG.E R21, desc[UR6][R14.64+0x18] ;  /* 0x000018060e151981 */ /* 0x000f28000c1e1900 */
[----:B------:R-:W4:Y:S04]  /*03d0*/  @P3 LDG.E R23, desc[UR6][R14.64+0x40] ;  /* 0x000040060e173981 */ /* 0x000f28000c1e1900 */
[----:B------:R-:W4:Y:S04]  /*03e0*/  @P5 LDG.E R25, desc[UR6][R14.64+0x70] ;  /* 0x000070060e195981 */ /* 0x000f28000c1e1900 */
[----:B------:R-:W4:Y:S01]  /*03f0*/  @P6 LDG.E R28, desc[UR6][R14.64+0x88] ;  /* 0x000088060e1c6981 */ /* 0x000f22000c1e1900 */
[----:B--2---:R-:W-:-:S03]  /*0400*/  @!P0 LOP3.LUT R5, R5, R16, RZ, 0x3c, !PT ;  /* 0x0000001005058212 */ /* 0x004fc600078e3cff */
[----:B------:R-:W2:Y:S01]  /*0410*/  @!P0 LDG.E R16, desc[UR6][R14.64] ;  /* 0x000000060e108981 */ /* 0x000ea2000c1e1900 */
[----:B---3--:R-:W-:-:S03]  /*0420*/  @P1 LOP3.LUT R5, R5, R18, RZ, 0x3c, !PT ;  /* 0x0000001205051212 */ /* 0x008fc600078e3cff */
[----:B------:R-:W3:Y:S01]  /*0430*/  @!P0 LDG.E R18, desc[UR6][R14.64+0x8] ;  /* 0x000008060e128981 */ /* 0x000ee2000c1e1900 */
[----:B----4-:R-:W-:-:S03]  /*0440*/  @P2 LOP3.LUT R5, R5, R20, RZ, 0x3c, !PT ;  /* 0x0000001405052212 */ /* 0x010fc600078e3cff */
[----:B------:R-:W4:Y:S01]  /*0450*/  @P1 LDG.E R20, desc[UR6][R14.64+0x14] ;  /* 0x000014060e141981 */ /* 0x000f22000c1e1900 */
[----:B------:R-:W-:-:S03]  /*0460*/  @P3 LOP3.LUT R5, R5, R24, RZ, 0x3c, !PT ;  /* 0x0000001805053212 */ /* 0x000fc600078e3cff */
[----:B------:R-:W4:Y:S01]  /*0470*/  @P5 LDG.E R24, desc[UR6][R14.64+0x74] ;  /* 0x000074060e185981 */ /* 0x000f22000c1e1900 */
[----:B------:R-:W-:-:S03]  /*0480*/  @P4 LOP3.LUT R5, R5, R26, RZ, 0x3c, !PT ;  /* 0x0000001a05054212 */ /* 0x000fc600078e3cff */
[----:B------:R-:W4:Y:S01]  /*0490*/  @P3 LDG.E R26, desc[UR6][R14.64+0x44] ;  /* 0x000044060e1a3981 */ /* 0x000f22000c1e1900 */
[----:B------:R-:W-:-:S03]  /*04a0*/  @!P0 LOP3.LUT R6, R6, R17, RZ, 0x3c, !PT ;  /* 0x0000001106068212 */ /* 0x000fc600078e3cff */
[----:B------:R-:W4:Y:S01]  /*04b0*/  @P1 LDG.E R17, desc[UR6][R14.64+0x20] ;  /* 0x000020060e111981 */ /* 0x000f22000c1e1900 */
[----:B------:R-:W-:-:S03]  /*04c0*/  @!P0 LOP3.LUT R4, R4, R19, RZ, 0x3c, !PT ;  /* 0x0000001304048212 */ /* 0x000fc600078e3cff */
[----:B------:R-:W4:Y:S01]  /*04d0*/  @P2 LDG.E R19, desc[UR6][R14.64+0x2c] ;  /* 0x00002c060e132981 */ /* 0x000f22000c1e1900 */
[----:B------:R-:W-:-:S03]  /*04e0*/  @P1 LOP3.LUT R6, R6, R21, RZ, 0x3c, !PT ;  /* 0x0000001506061212 */ /* 0x000fc600078e3cff */
[----:B------:R-:W4:Y:S01]  /*04f0*/  @P2 LDG.E R21, desc[UR6][R14.64+0x34] ;  /* 0x000034060e152981 */ /* 0x000f22000c1e1900 */
[----:B--2---:R-:W-:-:S03]  /*0500*/  @!P0 LOP3.LUT R3, R3, R16, RZ, 0x3c, !PT ;  /* 0x0000001003038212 */ /* 0x004fc600078e3cff */
[----:B------:R-:W2:Y:S01]  /*0510*/  @P1 LDG.E R16, desc[UR6][R14.64+0x1c] ;  /* 0x00001c060e101981 */ /* 0x000ea2000c1e1900 */
[----:B---3--:R-:W-:-:S03]  /*0520*/  @!P0 LOP3.LUT R7, R7, R18, RZ, 0x3c, !PT ;  /* 0x0000001207078212 */ /* 0x008fc600078e3cff */
[----:B------:R-:W3:Y:S01]  /*0530*/  @P2 LDG.E R18, desc[UR6][R14.64+0x28] ;  /* 0x000028060e122981 */ /* 0x000ee2000c1e1900 */
[----:B----4-:R-:W-:-:S03]  /*0540*/  @P1 LOP3.LUT R3, R3, R20, RZ, 0x3c, !PT ;  /* 0x0000001403031212 */ /* 0x010fc600078e3cff */
[----:B------:R-:W4:Y:S01]  /*0550*/  @P2 LDG.E R20, desc[UR6][R14.64+0x30] ;  /* 0x000030060e142981 */ /* 0x000f22000c1e1900 */
[----:B------:R-:W-:-:S03]  /*0560*/  @P5 LOP3.LUT R5, R5, R24, RZ, 0x3c, !PT ;  /* 0x0000001805055212 */ /* 0x000fc600078e3cff */
[----:B------:R-:W4:Y:S01]  /*0570*/  @P3 LDG.E R24, desc[UR6][R14.64+0x3c] ;  /* 0x00003c060e183981 */ /* 0x000f22000c1e1900 */
[----:B------:R-:W-:-:S03]  /*0580*/  @P1 LOP3.LUT R4, R4, R17, RZ, 0x3c, !PT ;  /* 0x0000001104041212 */ /* 0x000fc600078e3cff */
[----:B------:R-:W4:Y:S01]  /*0590*/  @P3 LDG.E R17, desc[UR6][R14.64+0x48] ;  /* 0x000048060e113981 */ /* 0x000f22000c1e1900 */
[----:B------:R-:W-:-:S03]  /*05a0*/  @P2 LOP3.LUT R6, R6, R19, RZ, 0x3c, !PT ;  /* 0x0000001306062212 */ /* 0x000fc600078e3cff */
[----:B------:R-:W4:Y:S01]  /*05b0*/  @P4 LDG.E R19, desc[UR6][R14.64+0x54] ;  /* 0x000054060e134981 */ /* 0x000f22000c1e1900 */
[----:B------:R-:W-:Y:S02]  /*05c0*/  @P2 LOP3.LUT R4, R4, R21, RZ, 0x3c, !PT ;  /* 0x0000001504042212 */ /* 0x000fe400078e3cff */
[----:B------:R-:W-:Y:S01]  /*05d0*/  @P3 LOP3.LUT R6, R6, R23, RZ, 0x3c, !PT ;  /* 0x0000001706063212 */ /* 0x000fe200078e3cff */
[----:B------:R-:W4:Y:S04]  /*05e0*/  @P4 LDG.E R21, desc[UR6][R14.64+0x5c] ;  /* 0x00005c060e154981 */ /* 0x000f28000c1e1900 */
[----:B------:R-:W4:Y:S01]  /*05f0*/  @P5 LDG.E R23, desc[UR6][R14.64+0x68] ;  /* 0x000068060e175981 */ /* 0x000f22000c1e1900 */
[----:B--2---:R-:W-:-:S03]  /*0600*/  @P1 LOP3.LUT R7, R7, R16, RZ, 0x3c, !PT ;  /* 0x0000001007071212 */ /* 0x004fc600078e3cff */
[----:B------:R-:W2:Y:S01]  /*0610*/  @P4 LDG.E R16, desc[UR6][R14.64+0x50] ;  /* 0x000050060e104981 */ /* 0x000ea2000c1e1900 */
[----:B---3--:R-:W-:-:S03]  /*0620*/  @P2 LOP3.LUT R3, R3, R18, RZ, 0x3c, !PT ;  /* 0x0000001203032212 */ /* 0x008fc600078e3cff */
[----:B------:R-:W3:Y:S01]  /*0630*/  @P4 LDG.E R18, desc[UR6][R14.64+0x58] ;  /* 0x000058060e124981 */ /* 0x000ee2000c1e1900 */
[----:B----4-:R-:W-:-:S03]  /*0640*/  @P2 LOP3.LUT R7, R7, R20, RZ, 0x3c, !PT ;  /* 0x0000001407072212 */ /* 0x010fc600078e3cff */
[----:B------:R-:W4:Y:S01]  /*0650*/  @P5 LDG.E R20, desc[UR6][R14.64+0x64] ;  /* 0x000064060e145981 */ /* 0x000f22000c1e1900 */
[----:B------:R-:W-:-:S03]  /*0660*/  @P3 LOP3.LUT R3, R3, R24, RZ, 0x3c, !PT ;  /* 0x0000001803033212 */ /* 0x000fc600078e3cff */
[----:B------:R-:W4:Y:S01]  /*0670*/  @P5 LDG.E R24, desc[UR6][R14.64+0x6c] ;  /* 0x00006c060e185981 */ /* 0x000f22000c1e1900 */
[----:B------:R-:W-:Y:S02]  /*0680*/  LOP3.LUT P0, RZ, R22, 0x80, RZ, 0xc0, !PT ;  /* 0x0000008016ff7812 */ /* 0x000fe4000780c0ff */
[----:B------:R-:W-:Y:S02]  /*0690*/  @P3 LOP3.LUT R7, R7, R26, RZ, 0x3c, !PT ;  /* 0x0000001a07073212 */ /* 0x000fe400078e3cff */
[----:B------:R-:W-:Y:S02]  /*06a0*/  @P3 LOP3.LUT R4, R4, R17, RZ, 0x3c, !PT ;  /* 0x0000001104043212 */ /* 0x000fe400078e3cff */
[----:B------:R-:W4:Y:S01]  /*06b0*/  @P6 LDG.E R17, desc[UR6][R14.64+0x7c] ;  /* 0x00007c060e116981 */ /* 0x000f22000c1e1900 */
[----:B------:R-:W-:-:S03]  /*06c0*/  @P4 LOP3.LUT R6, R6, R19, RZ, 0x3c, !PT ;  /* 0x0000001306064212 */ /* 0x000fc600078e3cff */
[----:B------:R-:W4:Y:S01]  /*06d0*/  @P6 LDG.E R19, desc[UR6][R14.64+0x84] ;  /* 0x000084060e136981 */ /* 0x000f22000c1e1900 */
[----:B------:R-:W-:-:S03]  /*06e0*/  @P4 LOP3.LUT R4, R4, R21, RZ, 0x3c, !PT ;  /* 0x0000001504044212 */ /* 0x000fc600078e3cff */
[----:B------:R-:W4:Y:S01]  /*06f0*/  @P0 LDG.E R26, desc[UR6][R14.64+0x9c] ;  /* 0x00009c060e1a0981 */ /* 0x000f22000c1e1900 */
[----:B------:R-:W-:-:S03]  /*0700*/  @P5 LOP3.LUT R6, R6, R23, RZ, 0x3c, !PT ;  /* 0x0000001706065212 */ /* 0x000fc600078e3cff */
        /* <DEDUP_REMOVED lines=10> */
[----:B------:R-:W-:Y:S02]  /*07b0*/  @P5 LOP3.LUT R4, R4, R25, RZ, 0x3c, !PT ;  /* 0x0000001904045212 */ /* 0x000fe400078e3cff */
[----:B------:R-:W-:Y:S02]  /*07c0*/  @P6 LOP3.LUT R5, R5, R28, RZ, 0x3c, !PT ;  /* 0x0000001c05056212 */ /* 0x000fe400078e3cff */
[----:B------:R-:W-:Y:S02]  /*07d0*/  @P6 LOP3.LUT R6, R6, R17, RZ, 0x3c, !PT ;  /* 0x0000001106066212 */ /* 0x000fe400078e3cff */
[----:B------:R-:W-:Y:S02]  /*07e0*/  @P6 LOP3.LUT R4, R4, R19, RZ, 0x3c, !PT ;  /* 0x0000001304046212 */ /* 0x000fe400078e3cff */
[----:B------:R-:W-:Y:S02]  /*07f0*/  @P0 LOP3.LUT R5, R5, R26, RZ, 0x3c, !PT ;  /* 0x0000001a05050212 */ /* 0x000fe400078e3cff */
[----:B------:R-:W-:-:S02]  /*0800*/  @P0 LOP3.LUT R6, R6, R21, RZ, 0x3c, !PT ;  /* 0x0000001506060212 */ /* 0x000fc400078e3cff */
[----:B------:R-:W-:Y:S02]  /*0810*/  @P0 LOP3.LUT R4, R4, R23, RZ, 0x3c, !PT ;  /* 0x0000001704040212 */ /* 0x000fe400078e3cff */
[----:B--2---:R-:W-:Y:S02]  /*0820*/  @P6 LOP3.LUT R3, R3, R16, RZ, 0x3c, !PT ;  /* 0x0000001003036212 */ /* 0x004fe400078e3cff */
[----:B---3--:R-:W-:Y:S02]  /*0830*/  @P6 LOP3.LUT R7, R7, R18, RZ, 0x3c, !PT ;  /* 0x0000001207076212 */ /* 0x008fe400078e3cff */
[----:B----4-:R-:W-:Y:S02]  /*0840*/  @P0 LOP3.LUT R3, R3, R20, RZ, 0x3c, !PT ;  /* 0x0000001403030212 */ /* 0x010fe400078e3cff */
[----:B------:R-:W-:Y:S02]  /*0850*/  @P0 LOP3.LUT R7, R7, R24, RZ, 0x3c, !PT ;  /* 0x0000001807070212 */ /* 0x000fe400078e3cff */
[----:B------:R-:W-:-:S13]  /*0860*/  R2P PR, R22.B1, 0x7f ;  /* 0x0000007f16007804 */ /* 0x000fda0000001000 */
[----:B------:R-:W2:Y:S04]  /*0870*/  @P0 LDG.E R18, desc[UR6][R14.64+0xa0] ;  /* 0x0000a0060e120981 */ /* 0x000ea8000c1e1900 */
[----:B------:R-:W3:Y:S04]  /*0880*/  @P0 LDG.E R19, desc[UR6][R14.64+0xa4] ;  /* 0x0000a4060e130981 */ /* 0x000ee8000c1e1900 */
[----:B------:R-:W4:Y:S04]  /*0890*/  @P0 LDG.E R20, desc[UR6][R14.64+0xa8] ;  /* 0x0000a8060e140981 */ /* 0x000f28000c1e1900 */
[----:B------:R-:W4:Y:S04]  /*08a0*/  @P0 LDG.E R21, desc[UR6][R14.64+0xac] ;  /* 0x0000ac060e150981 */ /* 0x000f28000c1e1900 */
[----:B------:R-:W4:Y:S04]  /*08b0*/  @P0 LDG.E R24, desc[UR6][R14.64+0xb0] ;  /* 0x0000b0060e180981 */ /* 0x000f28000c1e1900 */
[----:B------:R-:W4:Y:S04]  /*08c0*/  @P1 LDG.E R16, desc[UR6][R14.64+0xbc] ;  /* 0x0000bc060e101981 */ /* 0x000f28000c1e1900 */
[----:B------:R-:W4:Y:S04]  /*08d0*/  @P1 LDG.E R26, desc[UR6][R14.64+0xb4] ;  /* 0x0000b4060e1a1981 */ /* 0x000f28000c1e1900 */
        /* <DEDUP_REMOVED lines=11> */
[----:B------:R-:W-:Y:S01]  /*0990*/  LOP3.LUT P0, RZ, R22, 0x8000, RZ, 0xc0, !PT ;  /* 0x0000800016ff7812 */ /* 0x000fe2000780c0ff */
[----:B------:R-:W4:Y:S01]  /*09a0*/  @P2 LDG.E R24, desc[UR6][R14.64+0xd8] ;  /* 0x0000d8060e182981 */ /* 0x000f22000c1e1900 */
[----:B------:R-:W-:-:S03]  /*09b0*/  @P1 LOP3.LUT R7, R7, R16, RZ, 0x3c, !PT ;  /* 0x0000001007071212 */ /* 0x000fc600078e3cff */
[----:B------:R-:W4:Y:S01]  /*09c0*/  @P2 LDG.E R22, desc[UR6][R14.64+0xd0] ;  /* 0x0000d0060e162981 */ /* 0x000f22000c1e1900 */
[----:B------:R-:W-:-:S03]  /*09d0*/  @P1 LOP3.LUT R3, R3, R26, RZ, 0x3c, !PT ;  /* 0x0000001a03031212 */ /* 0x000fc600078e3cff */
[----:B------:R-:W4:Y:S01]  /*09e0*/  @P3 LDG.E R16, desc[UR6][R14.64+0xe4] ;  /* 0x0000e4060e103981 */ /* 0x000f22000c1e1900 */
[----:B------:R-:W-:-:S03]  /*09f0*/  @P1 LOP3.LUT R6, R6, R23, RZ, 0x3c, !PT ;  /* 0x0000001706061212 */ /* 0x000fc600078e3cff */
[----:B------:R-:W4:Y:S01]  /*0a00*/  @P3 LDG.E R26, desc[UR6][R14.64+0xdc] ;  /* 0x0000dc060e1a3981 */ /* 0x000f22000c1e1900 */
[----:B------:R-:W-:-:S03]  /*0a10*/  @P1 LOP3.LUT R4, R4, R17, RZ, 0x3c, !PT ;  /* 0x0000001104041212 */ /* 0x000fc600078e3cff */
        /* <DEDUP_REMOVED lines=43> */
[----:B------:R-:W-:-:S04]  /*0cd0*/  UIADD3 UR4, UPT, UPT, UR4, 0x10, URZ ;  /* 0x0000001004047890 */ /* 0x000fc8000fffe0ff */
[----:B------:R-:W-:Y:S01]  /*0ce0*/  UISETP.NE.AND UP0, UPT, UR4, 0x20, UPT ;  /* 0x000000200400788c */ /* 0x000fe2000bf05270 */
[----:B--2---:R-:W-:Y:S02]  /*0cf0*/  @P5 LOP3.LUT R5, R5, R18, RZ, 0x3c, !PT ;  /* 0x0000001205055212 */ /* 0x004fe400078e3cff */
[----:B---3--:R-:W-:Y:S02]  /*0d00*/  @P6 LOP3.LUT R6, R6, R19, RZ, 0x3c, !PT ;  /* 0x0000001306066212 */ /* 0x008fe400078e3cff */
[----:B----4-:R-:W-:Y:S02]  /*0d10*/  @P6 LOP3.LUT R3, R3, R20, RZ, 0x3c, !PT ;  /* 0x0000001403036212 */ /* 0x010fe400078e3cff */
[----:B------:R-:W-:Y:S02]  /*0d20*/  @P6 LOP3.LUT R4, R4, R21, RZ, 0x3c, !PT ;  /* 0x0000001504046212 */ /* 0x000fe400078e3cff */
[----:B------:R-:W-:Y:S02]  /*0d30*/  @P6 LOP3.LUT R7, R7, R22, RZ, 0x3c, !PT ;  /* 0x0000001607076212 */ /* 0x000fe400078e3cff */
[----:B------:R-:W-:-:S02]  /*0d40*/  @P6 LOP3.LUT R5, R5, R16, RZ, 0x3c, !PT ;  /* 0x0000001005056212 */ /* 0x000fc400078e3cff */
[----:B------:R-:W-:Y:S02]  /*0d50*/  @P0 LOP3.LUT R3, R3, R24, RZ, 0x3c, !PT ;  /* 0x0000001803030212 */ /* 0x000fe400078e3cff */
[----:B------:R-:W-:Y:S02]  /*0d60*/  @P0 LOP3.LUT R5, R5, R28, RZ, 0x3c, !PT ;  /* 0x0000001c05050212 */ /* 0x000fe400078e3cff */
[----:B------:R-:W-:Y:S02]  /*0d70*/  @P0 LOP3.LUT R7, R7, R26, RZ, 0x3c, !PT ;  /* 0x0000001a07070212 */ /* 0x000fe400078e3cff */
[----:B------:R-:W-:Y:S02]  /*0d80*/  @P0 LOP3.LUT R4, R4, R23, RZ, 0x3c, !PT ;  /* 0x0000001704040212 */ /* 0x000fe400078e3cff */
[----:B------:R-:W-:Y:S01]  /*0d90*/  @P0 LOP3.LUT R6, R6, R17, RZ, 0x3c, !PT ;  /* 0x0000001106060212 */ /* 0x000fe200078e3cff */
[----:B------:R-:W-:Y:S06]  /*0da0*/  BRA.U UP0, `(.L_x_4) ;  /* 0xfffffff500487547 */ /* 0x000fec000b83ffff */
[----:B------:R-:W-:-:S05]  /*0db0*/  VIADD R0, R0, 0x1 ;  /* 0x0000000100007836 */ /* 0x000fca0000000000 */
[----:B------:R-:W-:-:S13]  /*0dc0*/  ISETP.NE.AND P0, PT, R0, 0x5, PT ;  /* 0x000000050000780c */ /* 0x000fda0003f05270 */
[----:B------:R-:W-:Y:S05]  /*0dd0*/  @P0 BRA `(.L_x_5) ;  /* 0xfffffff400300947 */ /* 0x000fea000383ffff */
[----:B------:R-:W-:Y:S01]  /*0de0*/  LOP3.LUT R0, R2, 0x3, RZ, 0xc0, !PT ;  /* 0x0000000302007812 */ /* 0x000fe200078ec0ff */
[----:B------:R0:W-:Y:S03]  /*0df0*/  STL.64 [R1+0x8], R6 ;  /* 0x0000080601007387 */ /* 0x0001e60000100a00 */
[----:B------:R-:W-:Y:S01]  /*0e00*/  ISETP.NE.U32.AND P0, PT, R0, 0x1, PT ;  /* 0x000000010000780c */ /* 0x000fe20003f05070 */
[----:B------:R0:W-:Y:S03]  /*0e10*/  STL.64 [R1+0x10], R4 ;  /* 0x0000100401007387 */ /* 0x0001e60000100a00 */
[----:B------:R-:W-:Y:S01]  /*0e20*/  ISETP.NE.AND.EX P0, PT, RZ, RZ, PT, P0 ;  /* 0x000000ffff00720c */ /* 0x000fe20003f05300 */
[----:B------:R0:W-:-:S12]  /*0e30*/  STL [R1+0x4], R3 ;  /* 0x0000040301007387 */ /* 0x0001d80000100800 */
[----:B0-----:R-:W-:Y:S05]  /*0e40*/  @!P0 BRA `(.L_x_3) ;  /* 0x0000001400f88947 */ /* 0x001fea0003800000 */
[----:B------:R-:W-:Y:S01]  /*0e50*/  UMOV UR4, URZ ;  /* 0x000000ff00047c82 */ /* 0x000fe20008000000 */
[----:B------:R-:W-:Y:S01]  /*0e60*/  IMAD.MOV.U32 R0, RZ, RZ, RZ ;  /* 0x000000ffff007224 */ /* 0x000fe200078e00ff */
[----:B------:R-:W-:Y:S01]  /*0e70*/  CS2R R6, SRZ ;  /* 0x0000000000067805 */ /* 0x000fe2000001ff00 */
[----:B------:R-:W-:Y:S02]  /*0e80*/  IMAD.MOV.U32 R4, RZ, RZ, RZ ;  /* 0x000000ffff047224 */ /* 0x000fe400078e00ff */
[----:B------:R-:W-:Y:S02]  /*0e90*/  IMAD.MOV.U32 R3, RZ, RZ, RZ ;  /* 0x000000ffff037224 */ /* 0x000fe400078e00ff */
[----:B------:R-:W-:-:S07]  /*0ea0*/  IMAD.U32 R5, RZ, RZ, UR4 ;  /* 0x00000004ff057e24 */ /* 0x000fce000f8e00ff */
.L_x_7:
[----:B------:R-:W-:-:S06]  /*0eb0*/  IMAD R12, R0, 0x4, R1 ;  /* 0x00000004000c7824 */ /* 0x000fcc00078e0201 */
[----:B------:R-:W5:Y:S01]  /*0ec0*/  LDL R12, [R12+0x4] ;  /* 0x000004000c0c7983 */ /* 0x000f620000100800 */
[----:B------:R-:W-:-:S05]  /*0ed0*/  UMOV UR4, URZ ;  /* 0x000000ff00047c82 */ /* 0x000fca0008000000 */
.L_x_6:
        /* <DEDUP_REMOVED lines=180> */
[----:B------:R0:W-:Y:S03]  /*1a20*/  STL [R1+0x4], R3 ;  /* 0x0000040301007387 */ /* 0x0001e60000100800 */
[----:B------:R-:W-:Y:S01]  /*1a30*/  ISETP.NE.AND.EX P0, PT, RZ, RZ, PT, P0 ;  /* 0x000000ffff00720c */ /* 0x000fe20003f05300 */
[----:B------:R0:W-:-:S12]  /*1a40*/  STL.64 [R1+0x10], R4 ;  /* 0x0000100401007387 */ /* 0x0001d80000100a00 */
[----:B0-----:R-:W-:Y:S05]  /*1a50*/  @P0 BRA `(.L_x_3) ;  /* 0x0000000800f40947 */ /* 0x001fea0003800000 */
[----:B------:R-:W-:Y:S01]  /*1a60*/  UMOV UR4, URZ ;  /* 0x000000ff00047c82 */ /* 0x000fe20008000000 */
[----:B------:R-:W-:Y:S01]  /*1a70*/  IMAD.MOV.U32 R0, RZ, RZ, RZ ;  /* 0x000000ffff007224 */ /* 0x000fe200078e00ff */
[----:B------:R-:W-:Y:S01]  /*1a80*/  CS2R R6, SRZ ;  /* 0x0000000000067805 */ /* 0x000fe2000001ff00 */
[----:B------:R-:W-:Y:S02]  /*1a90*/  IMAD.MOV.U32 R4, RZ, RZ, RZ ;  /* 0x000000ffff047224 */ /* 0x000fe400078e00ff */
[----:B------:R-:W-:Y:S02]  /*1aa0*/  IMAD.MOV.U32 R3, RZ, RZ, RZ ;  /* 0x000000ffff037224 */ /* 0x000fe400078e00ff */
[----:B------:R-:W-:-:S07]  /*1ab0*/  IMAD.U32 R5, RZ, RZ, UR4 ;  /* 0x00000004ff057e24 */ /* 0x000fce000f8e00ff */
.L_x_9:
[----:B------:R-:W-:-:S06]  /*1ac0*/  IMAD R12, R0, 0x4, R1 ;  /* 0x00000004000c7824 */ /* 0x000fcc00078e0201 */
[----:B------:R-:W5:Y:S01]  /*1ad0*/  LDL R12, [R12+0x4] ;  /* 0x000004000c0c7983 */ /* 0x000f620000100800 */
[----:B------:R-:W-:-:S05]  /*1ae0*/  UMOV UR4, URZ ;  /* 0x000000ff00047c82 */ /* 0x000fca0008000000 */
.L_x_8:
        /* <DEDUP_REMOVED lines=177> */
[----:B------:R0:W-:Y:S04]  /*2600*/  STL.64 [R1+0x8], R6 ;  /* 0x0000080601007387 */ /* 0x0001e80000100a00 */
[----:B------:R0:W-:Y:S04]  /*2610*/  STL [R1+0x4], R3 ;  /* 0x0000040301007387 */ /* 0x0001e80000100800 */
[----:B------:R0:W-:Y:S02]  /*2620*/  STL.64 [R1+0x10], R4 ;  /* 0x0000100401007387 */ /* 0x0001e40000100a00 */
.L_x_3:
[----:B------:R-:W-:Y:S05]  /*2630*/  BSYNC.RECONVERGENT B1 ;  /* 0x0000000000017941 */ /* 0x000fea0003800200 */
.L_x_2:
[C---:B------:R-:W-:Y:S01]  /*2640*/  ISETP.GT.U32.AND P0, PT, R2.reuse, 0x3, PT ;  /* 0x000000030200780c */ /* 0x040fe20003f04070 */
[----:B------:R-:W-:Y:S01]  /*2650*/  VIADD R9, R9, 0x1 ;  /* 0x0000000109097836 */ /* 0x000fe20000000000 */
[--C-:B------:R-:W-:Y:S02]  /*2660*/  SHF.R.U64 R2, R2, 0x2, R13.reuse ;  /* 0x0000000202027819 */ /* 0x100fe4000000120d */
[----:B------:R-:W-:Y:S02]  /*2670*/  ISETP.GT.U32.AND.EX P0, PT, R13, RZ, PT, P0 ;  /* 0x000000ff0d00720c */ /* 0x000fe40003f04100 */
[----:B------:R-:W-:-:S11]  /*2680*/  SHF.R.U32.HI R13, RZ, 0x2, R13 ;  /* 0x00000002ff0d7819 */ /* 0x000fd6000001160d */
[----:B------:R-:W-:Y:S05]  /*2690*/  @P0 BRA `(.L_x_10) ;  /* 0xffffffd800d40947 */ /* 0x000fea000383ffff */
.L_x_1:
[----:B------:R-:W-:Y:S05]  /*26a0*/  BSYNC.RECONVERGENT B0 ;  /* 0x0000000000007941 */ /* 0x000fea0003800200 */
.L_x_0:
[----:B0-----:R-:W0:Y:S01]  /*26b0*/  LDC.64 R6, c[0x0][0x398] ;  /* 0x0000e600ff067b82 */ /* 0x001e220000000a00 */
[----:B------:R-:W-:Y:S01]  /*26c0*/  SHF.R.U32.HI R0, RZ, 0x2, R3 ;  /* 0x00000002ff007819 */ /* 0x000fe20000011603 */
[----:B------:R-:W-:Y:S03]  /*26d0*/  BSSY.RECONVERGENT B0, `(.L_x_11) ;  /* 0x0000026000007945 */ /* 0x000fe60003800200 */
[----:B------:R-:W-:Y:S01]  /*26e0*/  LOP3.LUT R0, R0, R3, RZ, 0x3c, !PT ;  /* 0x0000000300007212 */ /* 0x000fe200078e3cff */
[----:B------:R-:W-:Y:S02]  /*26f0*/  IMAD.SHL.U32 R3, R5, 0x10, RZ ;  /* 0x0000001005037824 */ /* 0x000fe400078e00ff */
[----:B------:R-:W1:Y:S02]  /*2700*/  LDC R9, c[0x0][0x390] ;  /* 0x0000e400ff097b82 */ /* 0x000e640000000800 */
[----:B------:R-:W-:-:S05]  /*2710*/  IMAD.SHL.U32 R2, R0, 0x2, RZ ;  /* 0x0000000200027824 */ /* 0x000fca00078e00ff */
[----:B------:R-:W-:Y:S01]  /*2720*/  LOP3.LUT R2, R0, R2, R3, 0x96, !PT ;  /* 0x0000000200027212 */ /* 0x000fe200078e9603 */
[----:B------:R-:W-:-:S03]  /*2730*/  IMAD.MOV.U32 R3, RZ, RZ, 0x2f800000 ;  /* 0x2f800000ff037424 */ /* 0x000fc600078e00ff */
[----:B------:R-:W-:Y:S02]  /*2740*/  LOP3.LUT R2, R2, R5, RZ, 0x3c, !PT ;  /* 0x0000000502027212 */ /* 0x000fe400078e3cff */
[----:B------:R-:W-:Y:S02]  /*2750*/  SHF.R.S32.HI R5, RZ, 0x1f, R8 ;  /* 0x0000001fff057819 */ /* 0x000fe40000011408 */
[----:B0-----:R-:W-:Y:S02]  /*2760*/  LOP3.LUT R6, R6, 0xaad26b49, RZ, 0x3c, !PT ;  /* 0xaad26b4906067812 */ /* 0x001fe400078e3cff */
[----:B------:R-:W-:-:S03]  /*2770*/  LOP3.LUT R7, R7, 0xf7dcefdd, RZ, 0x3c, !PT ;  /* 0xf7dcefdd07077812 */ /* 0x000fc600078e3cff */
[----:B------:R-:W-:Y:S02]  /*2780*/  IMAD R6, R6, 0x4182bed5, RZ ;  /* 0x4182bed506067824 */ /* 0x000fe400078e02ff */
[----:B------:R-:W-:-:S05]  /*2790*/  IMAD R7, R7, -0x658354e5, RZ ;  /* 0x9a7cab1b07077824 */ /* 0x000fca00078e02ff */
[----:B------:R-:W-:-:S04]  /*27a0*/  IADD3 R7, PT, PT, R6, 0x64f0c9, R7 ;  /* 0x0064f0c906077810 */ /* 0x000fc80007ffe007 */
[----:B------:R-:W-:Y:S01]  /*27b0*/  IADD3 R2, PT, PT, R7, 0x587c5, R2 ;  /* 0x000587c507027810 */ /* 0x000fe20007ffe002 */
[----:B------:R-:W-:-:S03]  /*27c0*/  IMAD.MOV.U32 R7, RZ, RZ, RZ ;  /* 0x000000ffff077224 */ /* 0x000fc600078e00ff */
[----:B------:R-:W-:-:S05]  /*27d0*/  I2FP.F32.U32 R2, R2 ;  /* 0x0000000200027245 */ /* 0x000fca0000201000 */
[----:B------:R-:W-:-:S05]  /*27e0*/  FFMA R2, R2, R3, 1.1641532182693481445e-10 ;  /* 0x2f00000002027423 */ /* 0x000fca0000000003 */
[----:B-1----:R-:W-:-:S13]  /*27f0*/  FSETP.GT.AND P0, PT, R2, R9, PT ;  /* 0x000000090200720b */ /* 0x002fda0003f04000 */
[----:B------:R-:W-:Y:S05]  /*2800*/  @!P0 BRA `(.L_x_12) ;  /* 0x0000000000488947 */ /* 0x000fea0003800000 */
[----:B------:R-:W0:Y:S02]  /*2810*/  LDCU.64 UR4, c[0x0][0x380] ;  /* 0x00007000ff0477ac */ /* 0x000e240008000a00 */
[----:B0-----:R-:W-:-:S04]  /*2820*/  LEA R2, P0, R8, UR4, 0x2 ;  /* 0x0000000408027c11 */ /* 0x001fc8000f8010ff */
[----:B------:R-:W-:-:S05]  /*2830*/  LEA.HI.X R3, R8, UR5, R5, 0x2, P0 ;  /* 0x0000000508037c11 */ /* 0x000fca00080f1405 */
[----:B------:R0:W2:Y:S01]  /*2840*/  LDG.E R0, desc[UR6][R2.64] ;  /* 0x0000000602007981 */ /* 0x0000a2000c1e1900 */
[----:B------:R-:W-:Y:S01]  /*2850*/  BSSY.RECONVERGENT B1, `(.L_x_12) ;  /* 0x000000d000017945 */ /* 0x000fe20003800200 */
[----:B0-----:R-:W-:-:S04]  /*2860*/  FADD R3, -R9, 1 ;  /* 0x3f80000009037421 */ /* 0x001fc80000000100 */
[----:B------:R-:W0:Y:S02]  /*2870*/  MUFU.RCP R4, R3 ;  /* 0x0000000300047308 */ /* 0x000e240000001000 */
[----:B0-----:R-:W-:-:S04]  /*2880*/  FFMA R7, -R3, R4, 1 ;  /* 0x3f80000003077423 */ /* 0x001fc80000000104 */
[----:B------:R-:W-:Y:S02]  /*2890*/  FFMA R7, R4, R7, R4 ;  /* 0x0000000704077223 */ /* 0x000fe40000000004 */
[----:B--2---:R-:W0:Y:S02]  /*28a0*/  FCHK P0, R0, R3 ;  /* 0x0000000300007302 */ /* 0x004e240000000000 */
[----:B------:R-:W-:-:S04]  /*28b0*/  FFMA R4, R0, R7, RZ ;  /* 0x0000000700047223 */ /* 0x000fc800000000ff */
[----:B------:R-:W-:-:S04]  /*28c0*/  FFMA R6, -R3, R4, R0 ;  /* 0x0000000403067223 */ /* 0x000fc80000000100 */
[----:B------:R-:W-:Y:S01]  /*28d0*/  FFMA R7, R7, R6, R4 ;  /* 0x0000000607077223 */ /* 0x000fe20000000004 */
[----:B0-----:R-:W-:Y:S06]  /*28e0*/  @!P0 BRA `(.L_x_13) ;  /* 0x00000000000c8947 */ /* 0x001fec0003800000 */
[----:B------:R-:W-:-:S07]  /*28f0*/  MOV R2, 0x2910 ;  /* 0x0000291000027802 */ /* 0x000fce0000000f00 */
[----:B------:R-:W-:Y:S05]  /*2900*/  CALL.REL.NOINC `($__internal_0_$__cuda_sm3x_div_rn_noftz_f32_slowpath) ;  /* 0x0000000000207944 */ /* 0x000fea0003c00000 */
[----:B------:R-:W-:-:S07]  /*2910*/  IMAD.MOV.U32 R7, RZ, RZ, R0 ;  /* 0x000000ffff077224 */ /* 0x000fce00078e0000 */
.L_x_13:
[----:B------:R-:W-:Y:S05]  /*2920*/  BSYNC.RECONVERGENT B1 ;  /* 0x0000000000017941 */ /* 0x000fea0003800200 */
.L_x_12:
[----:B------:R-:W-:Y:S05]  /*2930*/  BSYNC.RECONVERGENT B0 ;  /* 0x0000000000007941 */ /* 0x000fea0003800200 */
.L_x_11:
[----:B------:R-:W0:Y:S02]  /*2940*/  LDCU.64 UR4, c[0x0][0x388] ;  /* 0x00007100ff0477ac */ /* 0x000e240008000a00 */
[----:B0-----:R-:W-:-:S04]  /*2950*/  LEA R2, P0, R8, UR4, 0x2 ;  /* 0x0000000408027c11 */ /* 0x001fc8000f8010ff */
[----:B------:R-:W-:-:S05]  /*2960*/  LEA.HI.X R3, R8, UR5, R5, 0x2, P0 ;  /* 0x0000000508037c11 */ /* 0x000fca00080f1405 */
[----:B------:R-:W-:Y:S01]  /*2970*/  STG.E desc[UR6][R2.64], R7 ;  /* 0x0000000702007986 */ /* 0x000fe2000c101906 */
[----:B------:R-:W-:Y:S05]  /*2980*/  EXIT ;  /* 0x000000000000794d */ /* 0x000fea0003800000 */
        .weak           $__internal_0_$__cuda_sm3x_div_rn_noftz_f32_slowpath
        .type           $__internal_0_$__cuda_sm3x_div_rn_noftz_f32_slowpath,@function
        .size           $__internal_0_$__cuda_sm3x_div_rn_noftz_f32_slowpath,(.L_x_26 - $__internal_0_$__cuda_sm3x_div_rn_noftz_f32_slowpath)
$__internal_0_$__cuda_sm3x_div_rn_noftz_f32_slowpath:
[--C-:B------:R-:W-:Y:S01]  /*2990*/  SHF.R.U32.HI R6, RZ, 0x17, R3.reuse ;  /* 0x00000017ff067819 */ /* 0x100fe20000011603 */
[----:B------:R-:W-:Y:S01]  /*29a0*/  BSSY.RECONVERGENT B2, `(.L_x_14) ;  /* 0x0000064000027945 */ /* 0x000fe20003800200 */
[--C-:B------:R-:W-:Y:S01]  /*29b0*/  SHF.R.U32.HI R4, RZ, 0x17, R0.reuse ;  /* 0x00000017ff047819 */ /* 0x100fe20000011600 */
[----:B------:R-:W-:Y:S01]  /*29c0*/  IMAD.MOV.U32 R7, RZ, RZ, R0 ;  /* 0x000000ffff077224 */ /* 0x000fe200078e0000 */
[----:B------:R-:W-:Y:S01]  /*29d0*/  LOP3.LUT R6, R6, 0xff, RZ, 0xc0, !PT ;  /* 0x000000ff06067812 */ /* 0x000fe200078ec0ff */
[----:B------:R-:W-:Y:S01]  /*29e0*/  IMAD.MOV.U32 R10, RZ, RZ, R3 ;  /* 0x000000ffff0a7224 */ /* 0x000fe200078e0003 */
[----:B------:R-:W-:-:S03]  /*29f0*/  LOP3.LUT R4, R4, 0xff, RZ, 0xc0, !PT ;  /* 0x000000ff04047812 */ /* 0x000fc600078ec0ff */
[----:B------:R-:W-:Y:S02]  /*2a00*/  VIADD R12, R6, 0xffffffff ;  /* 0xffffffff060c7836 */ /* 0x000fe40000000000 */
[----:B------:R-:W-:-:S03]  /*2a10*/  VIADD R11, R4, 0xffffffff ;  /* 0xffffffff040b7836 */ /* 0x000fc60000000000 */
[----:B------:R-:W-:-:S04]  /*2a20*/  ISETP.GT.U32.AND P0, PT, R12, 0xfd, PT ;  /* 0x000000fd0c00780c */ /* 0x000fc80003f04070 */
[----:B------:R-:W-:-:S13]  /*2a30*/  ISETP.GT.U32.OR P0, PT, R11, 0xfd, P0 ;  /* 0x000000fd0b00780c */ /* 0x000fda0000704470 */
[----:B------:R-:W-:Y:S01]  /*2a40*/  @!P0 IMAD.MOV.U32 R9, RZ, RZ, RZ ;  /* 0x000000ffff098224 */ /* 0x000fe200078e00ff */
[----:B------:R-:W-:Y:S06]  /*2a50*/  @!P0 BRA `(.L_x_15) ;  /* 0x00000000005c8947 */ /* 0x000fec0003800000 */
[----:B------:R-:W-:Y:S02]  /*2a60*/  FSETP.GTU.FTZ.AND P0, PT, |R0|, +INF , PT ;  /* 0x7f8000000000780b */ /* 0x000fe40003f1c200 */
[----:B------:R-:W-:-:S04]  /*2a70*/  FSETP.GTU.FTZ.AND P1, PT, |R3|, +INF , PT ;  /* 0x7f8000000300780b */ /* 0x000fc80003f3c200 */
[----:B------:R-:W-:-:S13]  /*2a80*/  PLOP3.LUT P0, PT, P0, P1, PT, 0xf8, 0x8f ;  /* 0x00000000008f781c */ /* 0x000fda0000703f70 */
[----:B------:R-:W-:Y:S05]  /*2a90*/  @P0 BRA `(.L_x_16) ;  /* 0x00000004004c0947 */ /* 0x000fea0003800000 */
[----:B------:R-:W-:-:S13]  /*2aa0*/  LOP3.LUT P0, RZ, R10, 0x7fffffff, R7, 0xc8, !PT ;  /* 0x7fffffff0aff7812 */ /* 0x000fda000780c807 */
[----:B------:R-:W-:Y:S05]  /*2ab0*/  @!P0 BRA `(.L_x_17) ;  /* 0x00000004003c8947 */ /* 0x000fea0003800000 */
[C---:B------:R-:W-:Y:S02]  /*2ac0*/  FSETP.NEU.FTZ.AND P2, PT, |R0|.reuse, +INF , PT ;  /* 0x7f8000000000780b */ /* 0x040fe40003f5d200 */
[----:B------:R-:W-:Y:S02]  /*2ad0*/  FSETP.NEU.FTZ.AND P0, PT, |R3|, +INF , PT ;  /* 0x7f8000000300780b */ /* 0x000fe40003f1d200 */
[----:B------:R-:W-:-:S11]  /*2ae0*/  FSETP.NEU.FTZ.AND P1, PT, |R0|, +INF , PT ;  /* 0x7f8000000000780b */ /* 0x000fd60003f3d200 */
[----:B------:R-:W-:Y:S05]  /*2af0*/  @!P0 BRA !P2, `(.L_x_17) ;  /* 0x00000004002c8947 */ /* 0x000fea0005000000 */
[----:B------:R-:W-:-:S04]  /*2b00*/  LOP3.LUT P2, RZ, R7, 0x7fffffff, RZ, 0xc0, !PT ;  /* 0x7fffffff07ff7812 */ /* 0x000fc8000784c0ff */
[----:B------:R-:W-:-:S13]  /*2b10*/  PLOP3.LUT P0, PT, P0, P2, PT, 0x2f, 0xf2 ;  /* 0x0000000000f2781c */ /* 0x000fda0000704577 */
[----:B------:R-:W-:Y:S05]  /*2b20*/  @P0 BRA `(.L_x_18) ;  /* 0x0000000400180947 */ /* 0x000fea0003800000 */
[----:B------:R-:W-:-:S04]  /*2b30*/  LOP3.LUT P0, RZ, R10, 0x7fffffff, RZ, 0xc0, !PT ;  /* 0x7fffffff0aff7812 */ /* 0x000fc8000780c0ff */
[----:B------:R-:W-:-:S13]  /*2b40*/  PLOP3.LUT P0, PT, P1, P0, PT, 0x2f, 0xf2 ;  /* 0x0000000000f2781c */ /* 0x000fda0000f00577 */
[----:B------:R-:W-:Y:S05]  /*2b50*/  @P0 BRA `(.L_x_19) ;  /* 0x0000000400000947 */ /* 0x000fea0003800000 */
[----:B------:R-:W-:Y:S02]  /*2b60*/  ISETP.GE.AND P0, PT, R11, RZ, PT ;  /* 0x000000ff0b00720c */ /* 0x000fe40003f06270 */
[----:B------:R-:W-:-:S11]  /*2b70*/  ISETP.GE.AND P1, PT, R12, RZ, PT ;  /* 0x000000ff0c00720c */ /* 0x000fd60003f26270 */
[----:B------:R-:W-:Y:S02]  /*2b80*/  @P0 IMAD.MOV.U32 R9, RZ, RZ, RZ ;  /* 0x000000ffff090224 */ /* 0x000fe400078e00ff */
[----:B------:R-:W-:Y:S01]  /*2b90*/  @!P0 FFMA R7, R0, 1.84467440737095516160e+19, RZ ;  /* 0x5f80000000078823 */ /* 0x000fe200000000ff */
[----:B------:R-:W-:Y:S02]  /*2ba0*/  @!P0 IMAD.MOV.U32 R9, RZ, RZ, -0x40 ;  /* 0xffffffc0ff098424 */ /* 0x000fe400078e00ff */
[----:B------:R-:W-:Y:S02]  /*2bb0*/  @!P1 FFMA R10, R3, 1.84467440737095516160e+19, RZ ;  /* 0x5f800000030a9823 */ /* 0x000fe400000000ff */
[----:B------:R-:W-:-:S07]  /*2bc0*/  @!P1 VIADD R9, R9, 0x40 ;  /* 0x0000004009099836 */ /* 0x000fce0000000000 */
.L_x_15:
[----:B------:R-:W-:Y:S01]  /*2bd0*/  LEA R3, R6, 0xc0800000, 0x17 ;  /* 0xc080000006037811 */ /* 0x000fe200078eb8ff */
[----:B------:R-:W-:Y:S01]  /*2be0*/  VIADD R4, R4, 0xffffff81 ;  /* 0xffffff8104047836 */ /* 0x000fe20000000000 */
[----:B------:R-:W-:Y:S03]  /*2bf0*/  BSSY.RECONVERGENT B3, `(.L_x_20) ;  /* 0x0000035000037945 */ /* 0x000fe60003800200 */
[----:B------:R-:W-:Y:S02]  /*2c00*/  IMAD.IADD R3, R10, 0x1, -R3 ;  /* 0x000000010a037824 */ /* 0x000fe400078e0a03 */
[C---:B------:R-:W-:Y:S01]  /*2c10*/  IMAD R0, R4.reuse, -0x800000, R7 ;  /* 0xff80000004007824 */ /* 0x040fe200078e0207 */
[----:B------:R-:W-:Y:S01]  /*2c20*/  IADD3 R4, PT, PT, R4, 0x7f, -R6 ;  /* 0x0000007f04047810 */ /* 0x000fe20007ffe806 */
[----:B------:R-:W0:Y:S01]  /*2c30*/  MUFU.RCP R10, R3 ;  /* 0x00000003000a7308 */ /* 0x000e220000001000 */
[----:B------:R-:W-:-:S03]  /*2c40*/  FADD.FTZ R11, -R3, -RZ ;  /* 0x800000ff030b7221 */ /* 0x000fc60000010100 */
[----:B------:R-:W-:Y:S02]  /*2c50*/  IMAD.IADD R4, R4, 0x1, R9 ;  /* 0x0000000104047824 */ /* 0x000fe400078e0209 */
[----:B0-----:R-:W-:-:S04]  /*2c60*/  FFMA R13, R10, R11, 1 ;  /* 0x3f8000000a0d7423 */ /* 0x001fc8000000000b */
[----:B------:R-:W-:-:S04]  /*2c70*/  FFMA R12, R10, R13, R10 ;  /* 0x0000000d0a0c7223 */ /* 0x000fc8000000000a */
[----:B------:R-:W-:-:S04]  /*2c80*/  FFMA R7, R0, R12, RZ ;  /* 0x0000000c00077223 */ /* 0x000fc800000000ff */
[----:B------:R-:W-:-:S04]  /*2c90*/  FFMA R10, R11, R7, R0 ;  /* 0x000000070b0a7223 */ /* 0x000fc80000000000 */
[----:B------:R-:W-:-:S04]  /*2ca0*/  FFMA R7, R12, R10, R7 ;  /* 0x0000000a0c077223 */ /* 0x000fc80000000007 */
[----:B------:R-:W-:-:S04]  /*2cb0*/  FFMA R10, R11, R7, R0 ;  /* 0x000000070b0a7223 */ /* 0x000fc80000000000 */
[----:B------:R-:W-:-:S05]  /*2cc0*/  FFMA R0, R12, R10, R7 ;  /* 0x0000000a0c007223 */ /* 0x000fca0000000007 */
[----:B------:R-:W-:-:S04]  /*2cd0*/  SHF.R.U32.HI R3, RZ, 0x17, R0 ;  /* 0x00000017ff037819 */ /* 0x000fc80000011600 */
[----:B------:R-:W-:-:S05]  /*2ce0*/  LOP3.LUT R3, R3, 0xff, RZ, 0xc0, !PT ;  /* 0x000000ff03037812 */ /* 0x000fca00078ec0ff */
[----:B------:R-:W-:-:S04]  /*2cf0*/  IMAD.IADD R9, R3, 0x1, R4 ;  /* 0x0000000103097824 */ /* 0x000fc800078e0204 */
[----:B------:R-:W-:-:S05]  /*2d00*/  VIADD R3, R9, 0xffffffff ;  /* 0xffffffff09037836 */ /* 0x000fca0000000000 */
[----:B------:R-:W-:-:S13]  /*2d10*/  ISETP.GE.U32.AND P0, PT, R3, 0xfe, PT ;  /* 0x000000fe0300780c */ /* 0x000fda0003f06070 */
[----:B------:R-:W-:Y:S05]  /*2d20*/  @!P0 BRA `(.L_x_21) ;  /* 0x0000000000808947 */ /* 0x000fea0003800000 */
[----:B------:R-:W-:-:S13]  /*2d30*/  ISETP.GT.AND P0, PT, R9, 0xfe, PT ;  /* 0x000000fe0900780c */ /* 0x000fda0003f04270 */
[----:B------:R-:W-:Y:S05]  /*2d40*/  @P0 BRA `(.L_x_22) ;  /* 0x00000000006c0947 */ /* 0x000fea0003800000 */
[----:B------:R-:W-:-:S13]  /*2d50*/  ISETP.GE.AND P0, PT, R9, 0x1, PT ;  /* 0x000000010900780c */ /* 0x000fda0003f06270 */
[----:B------:R-:W-:Y:S05]  /*2d60*/  @P0 BRA `(.L_x_23) ;  /* 0x0000000000740947 */ /* 0x000fea0003800000 */
[----:B------:R-:W-:Y:S02]  /*2d70*/  ISETP.GE.AND P0, PT, R9, -0x18, PT ;  /* 0xffffffe80900780c */ /* 0x000fe40003f06270 */
[----:B------:R-:W-:-:S11]  /*2d80*/  LOP3.LUT R0, R0, 0x80000000, RZ, 0xc0, !PT ;  /* 0x8000000000007812 */ /* 0x000fd600078ec0ff */
[----:B------:R-:W-:Y:S05]  /*2d90*/  @!P0 BRA `(.L_x_23) ;  /* 0x0000000000688947 */ /* 0x000fea0003800000 */
[CCC-:B------:R-:W-:Y:S01]  /*2da0*/  FFMA.RZ R3, R12.reuse, R10.reuse, R7.reuse ;  /* 0x0000000a0c037223 */ /* 0x1c0fe2000000c007 */
[CCC-:B------:R-:W-:Y:S01]  /*2db0*/  FFMA.RM R4, R12.reuse, R10.reuse, R7.reuse ;  /* 0x0000000a0c047223 */ /* 0x1c0fe20000004007 */
[C---:B------:R-:W-:Y:S02]  /*2dc0*/  ISETP.NE.AND P2, PT, R9.reuse, RZ, PT ;  /* 0x000000ff0900720c */ /* 0x040fe40003f45270 */
[----:B------:R-:W-:Y:S02]  /*2dd0*/  ISETP.NE.AND P1, PT, R9, RZ, PT ;  /* 0x000000ff0900720c */ /* 0x000fe40003f25270 */
[----:B------:R-:W-:Y:S01]  /*2de0*/  LOP3.LUT R6, R3, 0x7fffff, RZ, 0xc0, !PT ;  /* 0x007fffff03067812 */ /* 0x000fe200078ec0ff */
[----:B------:R-:W-:Y:S01]  /*2df0*/  FFMA.RP R3, R12, R10, R7 ;  /* 0x0000000a0c037223 */ /* 0x000fe20000008007 */
[----:B------:R-:W-:Y:S02]  /*2e00*/  VIADD R7, R9, 0x20 ;  /* 0x0000002009077836 */ /* 0x000fe40000000000 */
[----:B------:R-:W-:Y:S01]  /*2e10*/  LOP3.LUT R6, R6, 0x800000, RZ, 0xfc, !PT ;  /* 0x0080000006067812 */ /* 0x000fe200078efcff */
[----:B------:R-:W-:Y:S01]  /*2e20*/  IMAD.MOV R9, RZ, RZ, -R9 ;  /* 0x000000ffff097224 */ /* 0x000fe200078e0a09 */
[----:B------:R-:W-:-:S02]  /*2e30*/  FSETP.NEU.FTZ.AND P0, PT, R3, R4, PT ;  /* 0x000000040300720b */ /* 0x000fc40003f1d000 */
[----:B------:R-:W-:Y:S02]  /*2e40*/  SHF.L.U32 R7, R6, R7, RZ ;  /* 0x0000000706077219 */ /* 0x000fe400000006ff */
[----:B------:R-:W-:Y:S02]  /*2e50*/  SEL R3, R9, RZ, P2 ;  /* 0x000000ff09037207 */ /* 0x000fe40001000000 */
[----:B------:R-:W-:Y:S02]  /*2e60*/  ISETP.NE.AND P1, PT, R7, RZ, P1 ;  /* 0x000000ff0700720c */ /* 0x000fe40000f25270 */
[----:B------:R-:W-:Y:S02]  /*2e70*/  SHF.R.U32.HI R3, RZ, R3, R6 ;  /* 0x00000003ff037219 */ /* 0x000fe40000011606 */
[----:B------:R-:W-:Y:S02]  /*2e80*/  PLOP3.LUT P0, PT, P0, P1, PT, 0xf8, 0x8f ;  /* 0x00000000008f781c */ /* 0x000fe40000703f70 */
[----:B------:R-:W-:-:S02]  /*2e90*/  SHF.R.U32.HI R7, RZ, 0x1, R3 ;  /* 0x00000001ff077819 */ /* 0x000fc40000011603 */
[----:B------:R-:W-:-:S04]  /*2ea0*/  SEL R4, RZ, 0x1, !P0 ;  /* 0x00000001ff047807 */ /* 0x000fc80004000000 */
[----:B------:R-:W-:-:S04]  /*2eb0*/  LOP3.LUT R4, R4, 0x1, R7, 0xf8, !PT ;  /* 0x0000000104047812 */ /* 0x000fc800078ef807 */
[----:B------:R-:W-:-:S05]  /*2ec0*/  LOP3.LUT R4, R4, R3, RZ, 0xc0, !PT ;  /* 0x0000000304047212 */ /* 0x000fca00078ec0ff */
[----:B------:R-:W-:-:S05]  /*2ed0*/  IMAD.IADD R7, R7, 0x1, R4 ;  /* 0x0000000107077824 */ /* 0x000fca00078e0204 */
[----:B------:R-:W-:Y:S01]  /*2ee0*/  LOP3.LUT R0, R7, R0, RZ, 0xfc, !PT ;  /* 0x0000000007007212 */ /* 0x000fe200078efcff */
[----:B------:R-:W-:Y:S06]  /*2ef0*/  BRA `(.L_x_23) ;  /* 0x0000000000107947 */ /* 0x000fec0003800000 */
.L_x_22:
[----:B------:R-:W-:-:S04]  /*2f00*/  LOP3.LUT R0, R0, 0x80000000, RZ, 0xc0, !PT ;  /* 0x8000000000007812 */ /* 0x000fc800078ec0ff */
[----:B------:R-:W-:Y:S01]  /*2f10*/  LOP3.LUT R0, R0, 0x7f800000, RZ, 0xfc, !PT ;  /* 0x7f80000000007812 */ /* 0x000fe200078efcff */
[----:B------:R-:W-:Y:S06]  /*2f20*/  BRA `(.L_x_23) ;  /* 0x0000000000047947 */ /* 0x000fec0003800000 */
.L_x_21:
[----:B------:R-:W-:-:S07]  /*2f30*/  IMAD R0, R4, 0x800000, R0 ;  /* 0x0080000004007824 */ /* 0x000fce00078e0200 */
.L_x_23:
[----:B------:R-:W-:Y:S05]  /*2f40*/  BSYNC.RECONVERGENT B3 ;  /* 0x0000000000037941 */ /* 0x000fea0003800200 */
.L_x_20:
[----:B------:R-:W-:Y:S05]  /*2f50*/  BRA `(.L_x_24) ;  /* 0x0000000000207947 */ /* 0x000fea0003800000 */
.L_x_19:
[----:B------:R-:W-:-:S04]  /*2f60*/  LOP3.LUT R0, R10, 0x80000000, R7, 0x48, !PT ;  /* 0x800000000a007812 */ /* 0x000fc800078e4807 */
[----:B------:R-:W-:Y:S01]  /*2f70*/  LOP3.LUT R0, R0, 0x7f800000, RZ, 0xfc, !PT ;  /* 0x7f80000000007812 */ /* 0x000fe200078efcff */
[----:B------:R-:W-:Y:S06]  /*2f80*/  BRA `(.L_x_24) ;  /* 0x0000000000147947 */ /* 0x000fec0003800000 */
.L_x_18:
[----:B------:R-:W-:Y:S01]  /*2f90*/  LOP3.LUT R0, R10, 0x80000000, R7, 0x48, !PT ;  /* 0x800000000a007812 */ /* 0x000fe200078e4807 */
[----:B------:R-:W-:Y:S06]  /*2fa0*/  BRA `(.L_x_24) ;  /* 0x00000000000c7947 */ /* 0x000fec0003800000 */
.L_x_17:
[----:B------:R-:W0:Y:S01]  /*2fb0*/  MUFU.RSQ R0, -QNAN ;  /* 0xffc0000000007908 */ /* 0x000e220000001400 */
[----:B------:R-:W-:Y:S05]  /*2fc0*/  BRA `(.L_x_24) ;  /* 0x0000000000047947 */ /* 0x000fea0003800000 */
.L_x_16:
[----:B------:R-:W-:-:S07]  /*2fd0*/  FADD.FTZ R0, R0, R3 ;  /* 0x0000000300007221 */ /* 0x000fce0000010000 */
.L_x_24:
[----:B------:R-:W-:Y:S05]  /*2fe0*/  BSYNC.RECONVERGENT B2 ;  /* 0x0000000000027941 */ /* 0x000fea0003800200 */
.L_x_14:
[----:B------:R-:W-:-:S04]  /*2ff0*/  IMAD.MOV.U32 R3, RZ, RZ, 0x0 ;  /* 0x00000000ff037424 */ /* 0x000fc800078e00ff */
[----:B0-----:R-:W-:Y:S05]  /*3000*/  RET.REL.NODEC R2 `(_Z14dropout_kernelPfS_fiy) ;  /* 0xffffffcc02fc7950 */ /* 0x001fea0003c3ffff */
.L_x_25:
[----:B------:R-:W-:-:S00]  /*3010*/  BRA `(.L_x_25) ;  /* 0xfffffffc00fc7947 */ /* 0x000fc0000383ffff */
[----:B------:R-:W-:-:S00]  /*3020*/  NOP ;  /* 0x0000000000007918 */ /* 0x000fc00000000000 */
        /* <DEDUP_REMOVED lines=13> */
.L_x_26:


//--------------------- .nv.global.init           --------------------------
	.section	.nv.global.init,"aw",@progbits
	.align	4
.nv.global.init:
	.type		mrg32k3aM1SubSeq,@object
	.size		mrg32k3aM1SubSeq,(mrg32k3aM2SubSeq - mrg32k3aM1SubSeq)
mrg32k3aM1SubSeq:
        /*0000*/ 	.byte	0x0b, 0xcc, 0xee, 0x04, 0x73, 0x29, 0x8b, 0x6f, 0xf6, 0x53, 0x03, 0xf6, 0x23, 0xf6, 0xea, 0xda
        /* <DEDUP_REMOVED lines=125> */
	.type		mrg32k3aM2SubSeq,@object
	.size		mrg32k3aM2SubSeq,(mrg32k3aM1 - mrg32k3aM2SubSeq)
mrg32k3aM2SubSeq:
        /* <DEDUP_REMOVED lines=126> */
	.type		mrg32k3aM1,@object
	.size		mrg32k3aM1,(mrg32k3aM1Seq - mrg32k3aM1)
mrg32k3aM1:
        /* <DEDUP_REMOVED lines=144> */
	.type		mrg32k3aM1Seq,@object
	.size		mrg32k3aM1Seq,(mrg32k3aM2 - mrg32k3aM1Seq)
mrg32k3aM1Seq:
        /* <DEDUP_REMOVED lines=144> */
	.type		mrg32k3aM2,@object
	.size		mrg32k3aM2,(mrg32k3aM2Seq - mrg32k3aM2)
mrg32k3aM2:
        /* <DEDUP_REMOVED lines=144> */
	.type		mrg32k3aM2Seq,@object
	.size		mrg32k3aM2Seq,(precalc_xorwow_matrix - mrg32k3aM2Seq)
mrg32k3aM2Seq:
        /* <DEDUP_REMOVED lines=144> */
	.type		precalc_xorwow_matrix,@object
	.size		precalc_xorwow_matrix,(precalc_xorwow_offset_matrix - precalc_xorwow_matrix)
precalc_xorwow_matrix:
        /* <DEDUP_REMOVED lines=6400> */
	.type		precalc_xorwow_offset_matrix,@object
	.size		precalc_xorwow_offset_matrix,(.L_1 - precalc_xorwow_offset_matrix)
precalc_xorwow_offset_matrix:
        /* <DEDUP_REMOVED lines=6400> */
.L_1:


//--------------------- .nv.shared.reserved.0     --------------------------
	.section	.nv.shared.reserved.0,"aw",@nobits
	.weak		__nv_reservedSMEM_offset_0_alias
	.size		__nv_reservedSMEM_offset_0_alias, 0, 64
	.other		__nv_reservedSMEM_offset_0_alias,@"STO_CUDA_RESERVED_SHARED STV_DEFAULT"
__nv_reservedSMEM_offset_0_alias:
	.zero		0
	.zero		64


//--------------------- .nv.constant0._Z14dropout_kernelPfS_fiy --------------------------
	.section	.nv.constant0._Z14dropout_kernelPfS_fiy,"a",@progbits
	.sectionflags	@""
	.align	4
.nv.constant0._Z14dropout_kernelPfS_fiy:
	.zero		928


//--------------------- SYMBOLS --------------------------

	.type		.nv.reservedSmem.offset0,@object
	.size		.nv.reservedSmem.offset0,0x4
